//
// Generated by NVIDIA NVVM Compiler
//
// Compiler Build ID: CL-36424714
// Cuda compilation tools, release 13.0, V13.0.88
// Based on NVVM 20.0.0
//

.version 9.0
.target sm_100
.address_size 64

	// .globl	_Z9isCaboosemP17curandStateMtgp32Pb
.extern .func __assertfail
(
	.param .b64 __assertfail_param_0,
	.param .b64 __assertfail_param_1,
	.param .b32 __assertfail_param_2,
	.param .b64 __assertfail_param_3,
	.param .b64 __assertfail_param_4
)
;
.global .align 4 .b8 precalc_xorwow_matrix[102400];
.global .align 4 .b8 precalc_xorwow_offset_matrix[102400];
.global .align 4 .b8 mrg32k3aM1[2304];
.global .align 4 .b8 mrg32k3aM2[2304];
.global .align 4 .b8 mrg32k3aM1SubSeq[2016];
.global .align 4 .b8 mrg32k3aM2SubSeq[2016];
.global .align 4 .b8 mrg32k3aM1Seq[2304];
.global .align 4 .b8 mrg32k3aM2Seq[2304];
.const .align 8 .b8 __cr_lgamma_table[72];
.global .align 1 .b8 __unnamed_1[71] = {95, 95, 110, 118, 95, 98, 111, 111, 108, 32, 105, 115, 80, 114, 105, 109, 101, 80, 114, 111, 98, 97, 98, 97, 108, 105, 115, 116, 105, 99, 40, 117, 110, 115, 105, 103, 110, 101, 100, 32, 95, 95, 105, 110, 116, 49, 50, 56, 44, 32, 99, 117, 114, 97, 110, 100, 83, 116, 97, 116, 101, 77, 116, 103, 112, 51, 50, 32, 42, 41};
.global .align 1 .b8 __unnamed_2[64] = {118, 111, 105, 100, 32, 105, 115, 67, 97, 98, 111, 111, 115, 101, 40, 117, 110, 115, 105, 103, 110, 101, 100, 32, 108, 111, 110, 103, 44, 32, 99, 117, 114, 97, 110, 100, 83, 116, 97, 116, 101, 77, 116, 103, 112, 51, 50, 32, 42, 44, 32, 95, 95, 110, 118, 95, 98, 111, 111, 108, 32, 42, 41};
.global .align 1 .b8 $str[6] = {97, 32, 62, 32, 49};
.global .align 1 .b8 $str$1[27] = {47, 116, 109, 112, 47, 115, 97, 115, 115, 95, 99, 117, 95, 117, 97, 121, 52, 100, 100, 95, 100, 47, 107, 46, 99, 117};
.global .align 1 .b8 $str$2[8] = {97, 32, 60, 32, 110, 45, 49};
.global .align 1 .b8 $str$3[19] = {105, 100, 32, 60, 32, 116, 111, 116, 97, 108, 95, 116, 104, 114, 101, 97, 100, 115};
.global .align 1 .b8 $str$4[25] = {98, 108, 111, 99, 107, 73, 100, 120, 46, 120, 32, 60, 32, 98, 108, 111, 99, 107, 95, 99, 111, 117, 110, 116};
.global .align 1 .b8 $str$5[26] = {105, 32, 45, 32, 98, 101, 103, 105, 110, 32, 60, 32, 110, 117, 109, 115, 95, 112, 101, 114, 95, 105, 116, 101, 114};
.global .align 1 .b8 $str$6[9] = {33, 99, 97, 98, 111, 111, 115, 101};

.visible .entry _Z9isCaboosemP17curandStateMtgp32Pb(
	.param .u64 _Z9isCaboosemP17curandStateMtgp32Pb_param_0,
	.param .u64 .ptr .align 1 _Z9isCaboosemP17curandStateMtgp32Pb_param_1,
	.param .u64 .ptr .align 1 _Z9isCaboosemP17curandStateMtgp32Pb_param_2
)
{
	.reg .pred 	%p<176>;
	.reg .b16 	%rs<24>;
	.reg .b32 	%r<1987>;
	.reg .b32 	%f<11>;
	.reg .b64 	%rd<420>;

	ld.param.u64 	%rd50, [_Z9isCaboosemP17curandStateMtgp32Pb_param_1];
	mov.u32 	%r1, %ctaid.x;
	mov.u32 	%r2, %ntid.x;
	mov.u32 	%r3, %tid.x;
	mad.lo.s32 	%r4, %r1, %r2, %r3;
	setp.lt.u32 	%p17, %r4, 32768;
	@%p17 bra 	$L__BB0_2;
	mov.u64 	%rd52, $str$3;
	cvta.global.u64 	%rd53, %rd52;
	mov.u64 	%rd54, $str$1;
	cvta.global.u64 	%rd55, %rd54;
	mov.u64 	%rd56, __unnamed_2;
	cvta.global.u64 	%rd57, %rd56;
	{ // callseq 0, 0
	.param .b64 param0;
	st.param.b64 	[param0], %rd53;
	.param .b64 param1;
	st.param.b64 	[param1], %rd55;
	.param .b32 param2;
	st.param.b32 	[param2], 117;
	.param .b64 param3;
	st.param.b64 	[param3], %rd57;
	.param .b64 param4;
	st.param.b64 	[param4], 1;
	call.uni 
	__assertfail, 
	(
	param0, 
	param1, 
	param2, 
	param3, 
	param4
	);
	} // callseq 0
$L__BB0_2:
	ld.param.u64 	%rd397, [_Z9isCaboosemP17curandStateMtgp32Pb_param_0];
	mul.wide.u32 	%rd58, %r4, 100;
	add.s64 	%rd403, %rd58, %rd397;
	setp.lt.u32 	%p18, %r1, 128;
	@%p18 bra 	$L__BB0_4;
	mov.u64 	%rd59, $str$4;
	cvta.global.u64 	%rd60, %rd59;
	mov.u64 	%rd61, $str$1;
	cvta.global.u64 	%rd62, %rd61;
	mov.u64 	%rd63, __unnamed_2;
	cvta.global.u64 	%rd64, %rd63;
	{ // callseq 1, 0
	.param .b64 param0;
	st.param.b64 	[param0], %rd60;
	.param .b64 param1;
	st.param.b64 	[param1], %rd62;
	.param .b32 param2;
	st.param.b32 	[param2], 121;
	.param .b64 param3;
	st.param.b64 	[param3], %rd64;
	.param .b64 param4;
	st.param.b64 	[param4], 1;
	call.uni 
	__assertfail, 
	(
	param0, 
	param1, 
	param2, 
	param3, 
	param4
	);
	} // callseq 1
$L__BB0_4:
	setp.gt.u64 	%p19, %rd403, -101;
	@%p19 bra 	$L__BB0_110;
	cvta.to.global.u64 	%rd65, %rd50;
	mul.wide.u32 	%rd66, %r1, 4112;
	add.s64 	%rd2, %rd65, %rd66;
	mov.u32 	%r376, %ntid.z;
	mov.u32 	%r377, %ntid.y;
	mul.lo.s32 	%r378, %r376, %r377;
	mov.u32 	%r379, %tid.z;
	mov.u32 	%r380, %tid.y;
	mad.lo.s32 	%r381, %r2, %r380, %r3;
	mad.lo.s32 	%r5, %r378, %r379, %r381;
	mov.b32 	%r382, 17185;
	mov.b32 	%r383, 63;
	mov.b32 	%r384, -1073741824;
	prmt.b32 	%r385, %r384, %r383, %r382;
	mov.b32 	%f1, %r385;
	rcp.approx.f32 	%f6, %f1;
$L__BB0_6:
	ld.param.u64 	%rd398, [_Z9isCaboosemP17curandStateMtgp32Pb_param_0];
	sub.s64 	%rd4, %rd403, %rd398;
	setp.lt.u64 	%p20, %rd4, 3276800;
	@%p20 bra 	$L__BB0_8;
	mov.u64 	%rd67, $str$5;
	cvta.global.u64 	%rd68, %rd67;
	mov.u64 	%rd69, $str$1;
	cvta.global.u64 	%rd70, %rd69;
	mov.u64 	%rd71, __unnamed_2;
	cvta.global.u64 	%rd72, %rd71;
	{ // callseq 2, 0
	.param .b64 param0;
	st.param.b64 	[param0], %rd68;
	.param .b64 param1;
	st.param.b64 	[param1], %rd70;
	.param .b32 param2;
	st.param.b32 	[param2], 125;
	.param .b64 param3;
	st.param.b64 	[param3], %rd72;
	.param .b64 param4;
	st.param.b64 	[param4], 1;
	call.uni 
	__assertfail, 
	(
	param0, 
	param1, 
	param2, 
	param3, 
	param4
	);
	} // callseq 2
$L__BB0_8:
	ld.param.u64 	%rd402, [_Z9isCaboosemP17curandStateMtgp32Pb_param_2];
	cvta.to.global.u64 	%rd73, %rd402;
	add.s64 	%rd5, %rd73, %rd4;
	ld.global.u8 	%rs1, [%rd5];
	setp.eq.s16 	%p21, %rs1, 0;
	@%p21 bra 	$L__BB0_10;
	mov.u64 	%rd74, $str$6;
	cvta.global.u64 	%rd75, %rd74;
	mov.u64 	%rd76, $str$1;
	cvta.global.u64 	%rd77, %rd76;
	mov.u64 	%rd78, __unnamed_2;
	cvta.global.u64 	%rd79, %rd78;
	{ // callseq 3, 0
	.param .b64 param0;
	st.param.b64 	[param0], %rd75;
	.param .b64 param1;
	st.param.b64 	[param1], %rd77;
	.param .b32 param2;
	st.param.b32 	[param2], 127;
	.param .b64 param3;
	st.param.b64 	[param3], %rd79;
	.param .b64 param4;
	st.param.b64 	[param4], 1;
	call.uni 
	__assertfail, 
	(
	param0, 
	param1, 
	param2, 
	param3, 
	param4
	);
	} // callseq 3
$L__BB0_10:
	mov.b16 	%rs2, 1;
	st.global.u8 	[%rd5], %rs2;
	setp.lt.u64 	%p23, %rd403, 2;
	mov.pred 	%p172, -1;
	@%p23 bra 	$L__BB0_73;
	mov.b64 	%rd405, 0;
	mov.b64 	%rd404, 1;
$L__BB0_12:
	add.cc.s64 	%rd82, %rd404, -1;
	addc.cc.s64 	%rd83, %rd405, -1;
	mul.hi.u64 	%rd84, %rd82, %rd404;
	mad.lo.s64 	%rd85, %rd82, %rd405, %rd84;
	mad.lo.s64 	%rd86, %rd83, %rd404, %rd85;
	mul.lo.s64 	%rd87, %rd82, %rd404;
	add.cc.s64 	%rd8, %rd87, %rd403;
	addc.cc.s64 	%rd9, %rd86, 0;
	and.b64  	%rd88, %rd8, -2;
	xor.b64  	%rd89, %rd88, 2;
	or.b64  	%rd90, %rd89, %rd9;
	setp.eq.s64 	%p24, %rd90, 0;
	@%p24 bra 	$L__BB0_71;
	ld.param.u64 	%rd399, [_Z9isCaboosemP17curandStateMtgp32Pb_param_0];
	and.b64  	%rd91, %rd399, 1;
	setp.eq.b64 	%p25, %rd91, 1;
	not.pred 	%p26, %p25;
	@%p26 bra 	$L__BB0_111;
	add.cc.s64 	%rd406, %rd8, -1;
	addc.cc.s64 	%rd409, %rd9, -1;
	mov.b32 	%r1855, -2;
$L__BB0_15:
	mov.b64 	{%r387, %r388}, %rd406;
	mov.b64 	{%r389, %r390}, %rd409;
	shf.l.wrap.b32 	%r391, %r388, %r389, 31;
	shf.l.wrap.b32 	%r392, %r387, %r388, 31;
	mov.b64 	%rd408, {%r392, %r391};
	shr.u64 	%rd409, %rd409, 1;
	and.b64  	%rd92, %rd406, 2;
	setp.eq.s64 	%p27, %rd92, 0;
	add.s32 	%r1855, %r1855, 1;
	mov.u64 	%rd406, %rd408;
	@%p27 bra 	$L__BB0_15;
	mov.u32 	%r393, %ntid.z;
	mov.u32 	%r394, %ntid.y;
	mul.lo.s32 	%r395, %r393, %r394;
	mov.u32 	%r396, %ntid.x;
	mul.lo.s32 	%r8, %r395, %r396;
	setp.ne.s32 	%p28, %r5, 0;
	ld.global.u64 	%rd93, [%rd2+4104];
	ld.global.v2.u32 	{%r397, %r398}, [%rd2+4096];
	mul.wide.s32 	%rd94, %r398, 4;
	add.s64 	%rd95, %rd93, %rd94;
	ld.u32 	%r399, [%rd95];
	add.s32 	%r400, %r397, %r5;
	shl.b32 	%r401, %r400, 2;
	cvt.u64.u32 	%rd96, %r401;
	and.b64  	%rd97, %rd96, 4092;
	add.s64 	%rd98, %rd2, %rd97;
	ld.global.u32 	%r402, [%rd98];
	add.s32 	%r403, %r401, 4;
	cvt.u64.u32 	%rd99, %r403;
	and.b64  	%rd100, %rd99, 4092;
	add.s64 	%rd101, %rd2, %rd100;
	ld.global.u32 	%r404, [%rd101];
	add.s32 	%r405, %r400, %r399;
	shl.b32 	%r406, %r405, 2;
	cvt.u64.u32 	%rd102, %r406;
	and.b64  	%rd103, %rd102, 4092;
	add.s64 	%rd104, %rd2, %rd103;
	ld.global.u32 	%r407, [%rd104];
	ld.u32 	%r408, [%rd93+40800];
	and.b32  	%r409, %r408, %r402;
	xor.b32  	%r410, %r409, %r404;
	ld.u32 	%r411, [%rd95+39200];
	shl.b32 	%r412, %r410, %r411;
	ld.u32 	%r413, [%rd95+40000];
	shr.u32 	%r414, %r407, %r413;
	xor.b32  	%r415, %r414, %r412;
	xor.b32  	%r416, %r415, %r410;
	mul.wide.s32 	%rd105, %r398, 60;
	add.s64 	%rd106, %rd95, %rd105;
	shl.b32 	%r417, %r416, 2;
	cvt.u64.u32 	%rd107, %r417;
	and.b64  	%rd108, %rd107, 60;
	add.s64 	%rd109, %rd106, %rd108;
	ld.u32 	%r418, [%rd109+800];
	xor.b32  	%r419, %r416, %r418;
	add.s32 	%r420, %r401, 1404;
	cvt.u64.u32 	%rd110, %r420;
	and.b64  	%rd111, %rd110, 4092;
	add.s64 	%rd112, %rd2, %rd111;
	st.global.u32 	[%rd112], %r419;
	add.s32 	%r421, %r406, -4;
	cvt.u64.u32 	%rd113, %r421;
	and.b64  	%rd114, %rd113, 4092;
	add.s64 	%rd115, %rd2, %rd114;
	ld.global.u32 	%r422, [%rd115];
	shr.u32 	%r423, %r422, 16;
	xor.b32  	%r424, %r423, %r422;
	shr.u32 	%r425, %r424, 8;
	xor.b32  	%r426, %r425, %r424;
	shl.b32 	%r427, %r426, 2;
	cvt.u64.u32 	%rd116, %r427;
	and.b64  	%rd117, %rd116, 60;
	add.s64 	%rd118, %rd106, %rd117;
	ld.u32 	%r428, [%rd118+13600];
	xor.b32  	%r9, %r428, %r419;
	bar.sync 	0;
	@%p28 bra 	$L__BB0_18;
	ld.global.u32 	%r429, [%rd2+4096];
	add.s32 	%r430, %r429, %r8;
	and.b32  	%r431, %r430, 1023;
	st.global.u32 	[%rd2+4096], %r431;
$L__BB0_18:
	setp.ne.s32 	%p29, %r5, 0;
	bar.sync 	0;
	ld.global.u64 	%rd119, [%rd2+4104];
	ld.global.v2.u32 	{%r432, %r433}, [%rd2+4096];
	mul.wide.s32 	%rd120, %r433, 4;
	add.s64 	%rd121, %rd119, %rd120;
	ld.u32 	%r434, [%rd121];
	add.s32 	%r435, %r432, %r5;
	shl.b32 	%r436, %r435, 2;
	cvt.u64.u32 	%rd122, %r436;
	and.b64  	%rd123, %rd122, 4092;
	add.s64 	%rd124, %rd2, %rd123;
	ld.global.u32 	%r437, [%rd124];
	add.s32 	%r438, %r436, 4;
	cvt.u64.u32 	%rd125, %r438;
	and.b64  	%rd126, %rd125, 4092;
	add.s64 	%rd127, %rd2, %rd126;
	ld.global.u32 	%r439, [%rd127];
	add.s32 	%r440, %r435, %r434;
	shl.b32 	%r441, %r440, 2;
	cvt.u64.u32 	%rd128, %r441;
	and.b64  	%rd129, %rd128, 4092;
	add.s64 	%rd130, %rd2, %rd129;
	ld.global.u32 	%r442, [%rd130];
	ld.u32 	%r443, [%rd119+40800];
	and.b32  	%r444, %r443, %r437;
	xor.b32  	%r445, %r444, %r439;
	ld.u32 	%r446, [%rd121+39200];
	shl.b32 	%r447, %r445, %r446;
	ld.u32 	%r448, [%rd121+40000];
	shr.u32 	%r449, %r442, %r448;
	xor.b32  	%r450, %r449, %r447;
	xor.b32  	%r451, %r450, %r445;
	mul.wide.s32 	%rd131, %r433, 60;
	add.s64 	%rd132, %rd121, %rd131;
	shl.b32 	%r452, %r451, 2;
	cvt.u64.u32 	%rd133, %r452;
	and.b64  	%rd134, %rd133, 60;
	add.s64 	%rd135, %rd132, %rd134;
	ld.u32 	%r453, [%rd135+800];
	xor.b32  	%r454, %r451, %r453;
	add.s32 	%r455, %r436, 1404;
	cvt.u64.u32 	%rd136, %r455;
	and.b64  	%rd137, %rd136, 4092;
	add.s64 	%rd138, %rd2, %rd137;
	st.global.u32 	[%rd138], %r454;
	add.s32 	%r456, %r441, -4;
	cvt.u64.u32 	%rd139, %r456;
	and.b64  	%rd140, %rd139, 4092;
	add.s64 	%rd141, %rd2, %rd140;
	ld.global.u32 	%r457, [%rd141];
	shr.u32 	%r458, %r457, 16;
	xor.b32  	%r459, %r458, %r457;
	shr.u32 	%r460, %r459, 8;
	xor.b32  	%r461, %r460, %r459;
	shl.b32 	%r462, %r461, 2;
	cvt.u64.u32 	%rd142, %r462;
	and.b64  	%rd143, %rd142, 60;
	add.s64 	%rd144, %rd132, %rd143;
	ld.u32 	%r463, [%rd144+13600];
	xor.b32  	%r10, %r463, %r454;
	bar.sync 	0;
	@%p29 bra 	$L__BB0_20;
	ld.global.u32 	%r464, [%rd2+4096];
	add.s32 	%r465, %r464, %r8;
	and.b32  	%r466, %r465, 1023;
	st.global.u32 	[%rd2+4096], %r466;
$L__BB0_20:
	setp.ne.s32 	%p30, %r5, 0;
	bar.sync 	0;
	ld.global.u64 	%rd145, [%rd2+4104];
	ld.global.v2.u32 	{%r467, %r468}, [%rd2+4096];
	mul.wide.s32 	%rd146, %r468, 4;
	add.s64 	%rd147, %rd145, %rd146;
	ld.u32 	%r469, [%rd147];
	add.s32 	%r470, %r467, %r5;
	shl.b32 	%r471, %r470, 2;
	cvt.u64.u32 	%rd148, %r471;
	and.b64  	%rd149, %rd148, 4092;
	add.s64 	%rd150, %rd2, %rd149;
	ld.global.u32 	%r472, [%rd150];
	add.s32 	%r473, %r471, 4;
	cvt.u64.u32 	%rd151, %r473;
	and.b64  	%rd152, %rd151, 4092;
	add.s64 	%rd153, %rd2, %rd152;
	ld.global.u32 	%r474, [%rd153];
	add.s32 	%r475, %r470, %r469;
	shl.b32 	%r476, %r475, 2;
	cvt.u64.u32 	%rd154, %r476;
	and.b64  	%rd155, %rd154, 4092;
	add.s64 	%rd156, %rd2, %rd155;
	ld.global.u32 	%r477, [%rd156];
	ld.u32 	%r478, [%rd145+40800];
	and.b32  	%r479, %r478, %r472;
	xor.b32  	%r480, %r479, %r474;
	ld.u32 	%r481, [%rd147+39200];
	shl.b32 	%r482, %r480, %r481;
	ld.u32 	%r483, [%rd147+40000];
	shr.u32 	%r484, %r477, %r483;
	xor.b32  	%r485, %r484, %r482;
	xor.b32  	%r486, %r485, %r480;
	mul.wide.s32 	%rd157, %r468, 60;
	add.s64 	%rd158, %rd147, %rd157;
	shl.b32 	%r487, %r486, 2;
	cvt.u64.u32 	%rd159, %r487;
	and.b64  	%rd160, %rd159, 60;
	add.s64 	%rd161, %rd158, %rd160;
	ld.u32 	%r488, [%rd161+800];
	xor.b32  	%r489, %r486, %r488;
	add.s32 	%r490, %r471, 1404;
	cvt.u64.u32 	%rd162, %r490;
	and.b64  	%rd163, %rd162, 4092;
	add.s64 	%rd164, %rd2, %rd163;
	st.global.u32 	[%rd164], %r489;
	add.s32 	%r491, %r476, -4;
	cvt.u64.u32 	%rd165, %r491;
	and.b64  	%rd166, %rd165, 4092;
	add.s64 	%rd167, %rd2, %rd166;
	ld.global.u32 	%r492, [%rd167];
	shr.u32 	%r493, %r492, 16;
	xor.b32  	%r494, %r493, %r492;
	shr.u32 	%r495, %r494, 8;
	xor.b32  	%r496, %r495, %r494;
	shl.b32 	%r497, %r496, 2;
	cvt.u64.u32 	%rd168, %r497;
	and.b64  	%rd169, %rd168, 60;
	add.s64 	%rd170, %rd158, %rd169;
	ld.u32 	%r498, [%rd170+13600];
	xor.b32  	%r11, %r498, %r489;
	bar.sync 	0;
	@%p30 bra 	$L__BB0_22;
	ld.global.u32 	%r499, [%rd2+4096];
	add.s32 	%r500, %r499, %r8;
	and.b32  	%r501, %r500, 1023;
	st.global.u32 	[%rd2+4096], %r501;
$L__BB0_22:
	setp.ne.s32 	%p31, %r5, 0;
	bar.sync 	0;
	ld.global.u64 	%rd171, [%rd2+4104];
	ld.global.v2.u32 	{%r502, %r503}, [%rd2+4096];
	mul.wide.s32 	%rd172, %r503, 4;
	add.s64 	%rd173, %rd171, %rd172;
	ld.u32 	%r504, [%rd173];
	add.s32 	%r505, %r502, %r5;
	shl.b32 	%r506, %r505, 2;
	cvt.u64.u32 	%rd174, %r506;
	and.b64  	%rd175, %rd174, 4092;
	add.s64 	%rd176, %rd2, %rd175;
	ld.global.u32 	%r507, [%rd176];
	add.s32 	%r508, %r506, 4;
	cvt.u64.u32 	%rd177, %r508;
	and.b64  	%rd178, %rd177, 4092;
	add.s64 	%rd179, %rd2, %rd178;
	ld.global.u32 	%r509, [%rd179];
	add.s32 	%r510, %r505, %r504;
	shl.b32 	%r511, %r510, 2;
	cvt.u64.u32 	%rd180, %r511;
	and.b64  	%rd181, %rd180, 4092;
	add.s64 	%rd182, %rd2, %rd181;
	ld.global.u32 	%r512, [%rd182];
	ld.u32 	%r513, [%rd171+40800];
	and.b32  	%r514, %r513, %r507;
	xor.b32  	%r515, %r514, %r509;
	ld.u32 	%r516, [%rd173+39200];
	shl.b32 	%r517, %r515, %r516;
	ld.u32 	%r518, [%rd173+40000];
	shr.u32 	%r519, %r512, %r518;
	xor.b32  	%r520, %r519, %r517;
	xor.b32  	%r521, %r520, %r515;
	mul.wide.s32 	%rd183, %r503, 60;
	add.s64 	%rd184, %rd173, %rd183;
	shl.b32 	%r522, %r521, 2;
	cvt.u64.u32 	%rd185, %r522;
	and.b64  	%rd186, %rd185, 60;
	add.s64 	%rd187, %rd184, %rd186;
	ld.u32 	%r523, [%rd187+800];
	xor.b32  	%r524, %r521, %r523;
	add.s32 	%r525, %r506, 1404;
	cvt.u64.u32 	%rd188, %r525;
	and.b64  	%rd189, %rd188, 4092;
	add.s64 	%rd190, %rd2, %rd189;
	st.global.u32 	[%rd190], %r524;
	add.s32 	%r526, %r511, -4;
	cvt.u64.u32 	%rd191, %r526;
	and.b64  	%rd192, %rd191, 4092;
	add.s64 	%rd193, %rd2, %rd192;
	ld.global.u32 	%r527, [%rd193];
	shr.u32 	%r528, %r527, 16;
	xor.b32  	%r529, %r528, %r527;
	shr.u32 	%r530, %r529, 8;
	xor.b32  	%r531, %r530, %r529;
	shl.b32 	%r532, %r531, 2;
	cvt.u64.u32 	%rd194, %r532;
	and.b64  	%rd195, %rd194, 60;
	add.s64 	%rd196, %rd184, %rd195;
	ld.u32 	%r533, [%rd196+13600];
	xor.b32  	%r12, %r533, %r524;
	bar.sync 	0;
	@%p31 bra 	$L__BB0_24;
	ld.global.u32 	%r534, [%rd2+4096];
	add.s32 	%r535, %r534, %r8;
	and.b32  	%r536, %r535, 1023;
	st.global.u32 	[%rd2+4096], %r536;
$L__BB0_24:
	bar.sync 	0;
	add.cc.s64 	%rd197, %rd404, -1;
	addc.cc.s64 	%rd198, %rd405, -1;
	mul.hi.u64 	%rd199, %rd197, %rd404;
	mad.lo.s64 	%rd200, %rd197, %rd405, %rd199;
	mad.lo.s64 	%rd201, %rd198, %rd404, %rd200;
	mul.lo.s64 	%rd202, %rd197, %rd404;
	add.cc.s64 	%rd203, %rd202, %rd403;
	addc.cc.s64 	%rd204, %rd201, 0;
	add.cc.s64 	%rd16, %rd203, -1;
	addc.cc.s64 	%rd17, %rd204, -1;
	cvt.u32.u64 	%r577, %rd16;
	shr.u64 	%rd205, %rd17, 32;
	{ .reg .b32 tmp; mov.b64 {tmp, %r578}, %rd16; }
	cvt.u32.u64 	%r579, %rd17;
	cvt.u32.u64 	%r580, %rd205;
	or.b32  	%r581, %r580, %r579;
	setp.eq.s32 	%p32, %r581, 0;
	{ .reg .b32 tmp; mov.b64 {tmp, %r582}, %rd17; }
	selp.b32 	%r583, %r578, %r582, %p32;
	selp.b32 	%r584, %r577, %r579, %p32;
	selp.b32 	%r585, 0, %r578, %p32;
	selp.b32 	%r586, 0, %r577, %p32;
	selp.b32 	%r587, 64, 0, %p32;
	setp.eq.s32 	%p33, %r583, 0;
	selp.b32 	%r588, %r584, %r583, %p33;
	selp.b32 	%r589, %r585, %r584, %p33;
	selp.b32 	%r590, %r586, %r585, %p33;
	selp.b32 	%r591, 0, %r586, %p33;
	selp.b32 	%r592, 32, 0, %p33;
	or.b32  	%r593, %r592, %r587;
	clz.b32 	%r13, %r588;
	add.s32 	%r14, %r593, %r13;
	shf.l.wrap.b32 	%r572, %r589, %r588, %r13;
	shf.l.wrap.b32 	%r569, %r590, %r589, %r13;
	shf.l.wrap.b32 	%r17, %r591, %r590, %r13;
	and.b32  	%r594, %r13, 31;
	shl.b32 	%r18, %r591, %r594;
	shl.b32 	%r1861, %r9, %r594;
	shf.l.wrap.b32 	%r1860, %r9, %r10, %r13;
	shf.l.wrap.b32 	%r1859, %r10, %r11, %r13;
	shf.l.wrap.b32 	%r1858, %r11, %r12, %r13;
	mov.b32 	%r1856, 0;
	shf.l.wrap.b32 	%r1857, %r12, %r1856, %r13;
	neg.s32 	%r595, %r572;
	cvt.u64.u32 	%rd206, %r595;
	shl.b64 	%rd207, %rd206, 32;
	cvt.u64.u32 	%rd208, %r569;
	mov.b32 	%r596, 17185;
	mov.b32 	%r597, 63;
	prmt.b32 	%r598, %r572, %r597, %r596;
	mov.b32 	%f2, %r598;
	rcp.approx.f32 	%f3, %f2;
	mov.b32 	%r599, %f3;
	shl.b32 	%r600, %r599, 9;
	add.s32 	%r538, %r600, -512;
	mul.hi.u32 	%r601, %r538, %r569;
	cvt.u64.u32 	%rd209, %r601;
	mul.wide.u32 	%rd210, %r538, %r572;
	add.s64 	%rd211, %rd208, %rd209;
	add.s64 	%rd212, %rd211, %rd210;
	sub.s64 	%rd213, %rd207, %rd212;
	cvt.u32.u64 	%r554, %rd213;
	{ .reg .b32 tmp; mov.b64 {tmp, %r557}, %rd213; }
	setp.gt.s64 	%p34, %rd213, -1;
	selp.b32 	%r563, %r538, 0, %p34;
	shr.u64 	%rd214, %rd213, 63;
	cvt.u32.u64 	%r602, %rd214;
	xor.b32  	%r566, %r602, 1;
	mov.b32 	%r540, -2147483648;
	// begin inline asm
	mad.hi.cc.u32 %r537,%r538,%r554,%r540;
	// end inline asm
	// begin inline asm
	addc.u32 %r541,%r1856,%r1856;
	// end inline asm
	// begin inline asm
	mad.lo.cc.u32 %r544,%r538,%r557,%r537;
	// end inline asm
	// begin inline asm
	madc.hi.u32 %r548,%r538,%r557,%r541;
	// end inline asm
	// begin inline asm
	add.cc.u32 %r552,%r544,%r554;
	// end inline asm
	// begin inline asm
	addc.cc.u32 %r555,%r548,%r557;
	// end inline asm
	// begin inline asm
	addc.u32 %r558,%r1856,%r1856;
	// end inline asm
	// begin inline asm
	add.cc.u32 %r561,%r555,%r563;
	// end inline asm
	// begin inline asm
	addc.u32 %r564,%r558,%r566;
	// end inline asm
	setp.eq.s32 	%p35, %r564, 2;
	selp.b32 	%r603, -1, %r561, %p35;
	mul.hi.u32 	%r604, %r603, %r569;
	cvt.u64.u32 	%rd215, %r604;
	mul.wide.u32 	%rd216, %r603, %r572;
	add.s64 	%rd217, %rd216, %rd215;
	cvt.u32.u64 	%r568, %rd217;
	{ .reg .b32 tmp; mov.b64 {tmp, %r571}, %rd217; }
	// begin inline asm
	add.cc.u32 %r567,%r568,%r569;
	// end inline asm
	// begin inline asm
	addc.cc.u32 %r570,%r571,%r572;
	// end inline asm
	// begin inline asm
	addc.u32 %r573,%r1856,%r1856;
	// end inline asm
	setp.eq.s32 	%p36, %r573, 0;
	min.u32 	%r605, %r603, -2;
	add.s32 	%r606, %r605, 1;
	selp.b32 	%r24, %r606, %r603, %p36;
$L__BB0_25:
	.pragma "nounroll";
	// begin inline asm
	sub.cc.u32 %r607,%r1859,%r569;
	// end inline asm
	// begin inline asm
	subc.cc.u32 %r610,%r1858,%r572;
	// end inline asm
	mov.b32 	%r615, -2;
	// begin inline asm
	subc.u32 %r613,%r1857,%r615;
	// end inline asm
	// begin inline asm
	mad.hi.u32 %r616,%r1857,%r24,%r613;
	// end inline asm
	setp.lt.u32 	%p38, %r616, %r1857;
	selp.b32 	%r1866, -1, %r616, %p38;
	mov.b32 	%r647, 0;
	// begin inline asm
	mad.lo.cc.u32 %r620,%r1866,%r569,%r647;
	// end inline asm
	// begin inline asm
	madc.hi.u32 %r624,%r1866,%r569,%r647;
	// end inline asm
	// begin inline asm
	mad.lo.cc.u32 %r628,%r1866,%r572,%r624;
	// end inline asm
	// begin inline asm
	madc.hi.u32 %r632,%r1866,%r572,%r647;
	// end inline asm
	// begin inline asm
	sub.cc.u32 %r1867,%r1859,%r620;
	// end inline asm
	// begin inline asm
	subc.cc.u32 %r1868,%r1858,%r628;
	// end inline asm
	// begin inline asm
	subc.cc.u32 %r1869,%r1857,%r632;
	// end inline asm
	// begin inline asm
	addc.u32 %r645,%r647,%r647;
	// end inline asm
	setp.ne.s32 	%p39, %r645, 0;
	mov.pred 	%p168, 0;
	@%p39 bra 	$L__BB0_27;
	// begin inline asm
	add.cc.u32 %r1867,%r1867,%r569;
	// end inline asm
	// begin inline asm
	addc.cc.u32 %r1868,%r1868,%r572;
	// end inline asm
	mov.b32 	%r659, 0;
	// begin inline asm
	addc.cc.u32 %r1869,%r1869,%r659;
	// end inline asm
	// begin inline asm
	addc.u32 %r657,%r659,%r659;
	// end inline asm
	add.s32 	%r1866, %r1866, -1;
	setp.eq.s32 	%p168, %r657, 0;
$L__BB0_27:
	not.pred 	%p40, %p168;
	@%p40 bra 	$L__BB0_29;
	// begin inline asm
	add.cc.u32 %r1867,%r1867,%r569;
	// end inline asm
	// begin inline asm
	addc.cc.u32 %r1868,%r1868,%r572;
	// end inline asm
	mov.b32 	%r668, 0;
	// begin inline asm
	addc.u32 %r1869,%r1869,%r668;
	// end inline asm
	add.s32 	%r1866, %r1866, -1;
$L__BB0_29:
	mov.b32 	%r702, 0;
	// begin inline asm
	mad.lo.cc.u32 %r669,%r1866,%r18,%r702;
	// end inline asm
	// begin inline asm
	madc.hi.u32 %r673,%r1866,%r18,%r702;
	// end inline asm
	// begin inline asm
	mad.lo.cc.u32 %r677,%r1866,%r17,%r673;
	// end inline asm
	// begin inline asm
	madc.hi.u32 %r681,%r1866,%r17,%r702;
	// end inline asm
	// begin inline asm
	sub.cc.u32 %r1870,%r1861,%r669;
	// end inline asm
	// begin inline asm
	subc.cc.u32 %r1859,%r1860,%r677;
	// end inline asm
	// begin inline asm
	subc.cc.u32 %r1858,%r1867,%r681;
	// end inline asm
	// begin inline asm
	subc.cc.u32 %r1857,%r1868,%r702;
	// end inline asm
	// begin inline asm
	subc.cc.u32 %r697,%r1869,%r702;
	// end inline asm
	// begin inline asm
	subc.u32 %r700,%r702,%r702;
	// end inline asm
	setp.ne.s32 	%p41, %r700, -1;
	@%p41 bra 	$L__BB0_31;
	// begin inline asm
	add.cc.u32 %r1870,%r1870,%r18;
	// end inline asm
	// begin inline asm
	addc.cc.u32 %r1859,%r1859,%r17;
	// end inline asm
	// begin inline asm
	addc.cc.u32 %r1858,%r1858,%r569;
	// end inline asm
	// begin inline asm
	addc.u32 %r1857,%r1857,%r572;
	// end inline asm
$L__BB0_31:
	add.s32 	%r1856, %r1856, 32;
	setp.le.u32 	%p42, %r1856, %r14;
	mov.b32 	%r1861, 0;
	mov.u32 	%r1860, %r1870;
	@%p42 bra 	$L__BB0_25;
	shf.r.wrap.b32 	%r716, %r1870, %r1859, %r13;
	shf.r.wrap.b32 	%r717, %r1859, %r1858, %r13;
	shf.r.wrap.b32 	%r718, %r1858, %r1857, %r13;
	mov.b32 	%r719, 0;
	shf.r.wrap.b32 	%r720, %r1857, %r719, %r13;
	cvt.u16.u32 	%rs3, %r14;
	and.b16  	%rs4, %rs3, 32;
	setp.eq.s16 	%p43, %rs4, 0;
	selp.b32 	%r721, %r716, %r717, %p43;
	selp.b32 	%r722, %r717, %r718, %p43;
	selp.b32 	%r723, %r718, %r720, %p43;
	selp.b32 	%r724, %r720, 0, %p43;
	and.b16  	%rs5, %rs3, 64;
	setp.eq.s16 	%p44, %rs5, 0;
	selp.b32 	%r725, %r721, %r723, %p44;
	selp.b32 	%r726, %r722, %r724, %p44;
	selp.b32 	%r727, %r723, 0, %p44;
	selp.b32 	%r728, %r724, 0, %p44;
	setp.eq.s32 	%p45, %r14, 128;
	selp.b32 	%r729, -1, %r728, %p45;
	selp.b32 	%r730, -1, %r727, %p45;
	selp.b32 	%r731, -1, %r726, %p45;
	selp.b32 	%r732, -1, %r725, %p45;
	cvt.u64.u32 	%rd218, %r729;
	shl.b64 	%rd219, %rd218, 32;
	cvt.u64.u32 	%rd220, %r730;
	or.b64  	%rd221, %rd219, %rd220;
	cvt.u64.u32 	%rd222, %r731;
	shl.b64 	%rd223, %rd222, 32;
	cvt.u64.u32 	%rd224, %r732;
	or.b64  	%rd225, %rd223, %rd224;
	setp.lt.u64 	%p46, %rd225, 2;
	setp.eq.s64 	%p47, %rd221, 0;
	and.pred  	%p48, %p47, %p46;
	add.cc.s64 	%rd227, %rd225, 2;
	addc.cc.s64 	%rd228, %rd221, 0;
	selp.b64 	%rd18, %rd227, %rd225, %p48;
	selp.b64 	%rd19, %rd228, %rd221, %p48;
	setp.gt.u64 	%p49, %rd18, 1;
	selp.u32 	%r733, -1, 0, %p49;
	setp.eq.s64 	%p50, %rd19, 0;
	setp.ne.s64 	%p51, %rd19, 0;
	selp.u32 	%r734, -1, 0, %p51;
	selp.b32 	%r735, %r733, %r734, %p50;
	and.b32  	%r736, %r735, 1;
	setp.eq.b32 	%p52, %r736, 1;
	@%p52 bra 	$L__BB0_34;
	mov.u64 	%rd229, $str;
	cvta.global.u64 	%rd230, %rd229;
	mov.u64 	%rd231, $str$1;
	cvta.global.u64 	%rd232, %rd231;
	mov.u64 	%rd233, __unnamed_1;
	cvta.global.u64 	%rd234, %rd233;
	{ // callseq 4, 0
	.param .b64 param0;
	st.param.b64 	[param0], %rd230;
	.param .b64 param1;
	st.param.b64 	[param1], %rd232;
	.param .b32 param2;
	st.param.b32 	[param2], 69;
	.param .b64 param3;
	st.param.b64 	[param3], %rd234;
	.param .b64 param4;
	st.param.b64 	[param4], 1;
	call.uni 
	__assertfail, 
	(
	param0, 
	param1, 
	param2, 
	param3, 
	param4
	);
	} // callseq 4
$L__BB0_34:
	setp.eq.s64 	%p53, %rd19, %rd17;
	setp.lt.u64 	%p54, %rd18, %rd16;
	selp.u32 	%r737, -1, 0, %p54;
	setp.lt.u64 	%p55, %rd19, %rd17;
	selp.u32 	%r738, -1, 0, %p55;
	selp.b32 	%r739, %r737, %r738, %p53;
	and.b32  	%r740, %r739, 1;
	setp.eq.b32 	%p56, %r740, 1;
	@%p56 bra 	$L__BB0_36;
	mov.u64 	%rd235, $str$2;
	cvta.global.u64 	%rd236, %rd235;
	mov.u64 	%rd237, $str$1;
	cvta.global.u64 	%rd238, %rd237;
	mov.u64 	%rd239, __unnamed_1;
	cvta.global.u64 	%rd240, %rd239;
	{ // callseq 5, 0
	.param .b64 param0;
	st.param.b64 	[param0], %rd236;
	.param .b64 param1;
	st.param.b64 	[param1], %rd238;
	.param .b32 param2;
	st.param.b32 	[param2], 70;
	.param .b64 param3;
	st.param.b64 	[param3], %rd240;
	.param .b64 param4;
	st.param.b64 	[param4], 1;
	call.uni 
	__assertfail, 
	(
	param0, 
	param1, 
	param2, 
	param3, 
	param4
	);
	} // callseq 5
$L__BB0_36:
	cvt.u32.u64 	%r1874, %rd18;
	{ .reg .b32 tmp; mov.b64 {tmp, %r1875}, %rd18; }
	cvt.u32.u64 	%r1876, %rd19;
	{ .reg .b32 tmp; mov.b64 {tmp, %r1877}, %rd19; }
	add.cc.s64 	%rd243, %rd404, -1;
	addc.cc.s64 	%rd244, %rd405, -1;
	mul.hi.u64 	%rd245, %rd243, %rd404;
	mad.lo.s64 	%rd246, %rd243, %rd405, %rd245;
	mad.lo.s64 	%rd247, %rd244, %rd404, %rd246;
	mul.lo.s64 	%rd248, %rd243, %rd404;
	add.cc.s64 	%rd249, %rd248, %rd403;
	addc.cc.s64 	%rd250, %rd247, 0;
	cvt.u32.u64 	%r741, %rd249;
	shr.u64 	%rd251, %rd250, 32;
	{ .reg .b32 tmp; mov.b64 {tmp, %r742}, %rd249; }
	cvt.u32.u64 	%r743, %rd250;
	cvt.u32.u64 	%r744, %rd251;
	or.b32  	%r745, %r744, %r743;
	setp.eq.s32 	%p57, %r745, 0;
	{ .reg .b32 tmp; mov.b64 {tmp, %r746}, %rd250; }
	selp.b32 	%r747, %r742, %r746, %p57;
	selp.b32 	%r748, %r741, %r743, %p57;
	selp.b32 	%r749, 0, %r742, %p57;
	selp.b32 	%r750, 0, %r741, %p57;
	selp.b32 	%r751, 64, 0, %p57;
	setp.eq.s32 	%p58, %r747, 0;
	selp.b32 	%r752, %r748, %r747, %p58;
	selp.b32 	%r753, %r749, %r748, %p58;
	selp.b32 	%r754, %r750, %r749, %p58;
	selp.b32 	%r755, 0, %r750, %p58;
	selp.b32 	%r756, 32, 0, %p58;
	or.b32  	%r757, %r756, %r751;
	clz.b32 	%r68, %r752;
	add.s32 	%r69, %r757, %r68;
	shf.l.wrap.b32 	%r70, %r753, %r752, %r68;
	shf.l.wrap.b32 	%r71, %r754, %r753, %r68;
	shf.l.wrap.b32 	%r72, %r755, %r754, %r68;
	and.b32  	%r73, %r68, 31;
	shl.b32 	%r74, %r755, %r73;
	neg.s32 	%r758, %r70;
	cvt.u64.u32 	%rd252, %r758;
	shl.b64 	%rd253, %rd252, 32;
	cvt.u64.u32 	%rd254, %r71;
	mov.b32 	%r759, 17185;
	mov.b32 	%r760, 63;
	prmt.b32 	%r761, %r70, %r760, %r759;
	mov.b32 	%f4, %r761;
	rcp.approx.f32 	%f5, %f4;
	mov.b32 	%r762, %f5;
	shl.b32 	%r763, %r762, 9;
	add.s32 	%r75, %r763, -512;
	mul.hi.u32 	%r764, %r75, %r71;
	cvt.u64.u32 	%rd255, %r764;
	mul.wide.u32 	%rd256, %r75, %r70;
	add.s64 	%rd257, %rd254, %rd255;
	add.s64 	%rd258, %rd257, %rd256;
	sub.s64 	%rd259, %rd253, %rd258;
	cvt.u32.u64 	%r76, %rd259;
	{ .reg .b32 tmp; mov.b64 {tmp, %r77}, %rd259; }
	setp.gt.s64 	%p59, %rd259, -1;
	selp.b32 	%r78, %r75, 0, %p59;
	shr.u64 	%rd260, %rd259, 63;
	cvt.u32.u64 	%r765, %rd260;
	xor.b32  	%r79, %r765, 1;
	mov.b64 	%rd411, 0;
	mov.b64 	%rd410, 1;
	cvt.u16.u32 	%rs6, %r69;
	and.b16  	%rs7, %rs6, 64;
	and.b16  	%rs8, %rs6, 32;
$L__BB0_37:
	shl.b32 	%r1883, %r1874, %r73;
	shf.l.wrap.b32 	%r1882, %r1874, %r1875, %r68;
	shf.l.wrap.b32 	%r1881, %r1875, %r1876, %r68;
	shf.l.wrap.b32 	%r1880, %r1876, %r1877, %r68;
	mov.b32 	%r1878, 0;
	shf.l.wrap.b32 	%r1879, %r1877, %r1878, %r68;
	mov.b32 	%r769, -2147483648;
	// begin inline asm
	mad.hi.cc.u32 %r766,%r75,%r76,%r769;
	// end inline asm
	// begin inline asm
	addc.u32 %r770,%r1878,%r1878;
	// end inline asm
	// begin inline asm
	mad.lo.cc.u32 %r773,%r75,%r77,%r766;
	// end inline asm
	// begin inline asm
	madc.hi.u32 %r777,%r75,%r77,%r770;
	// end inline asm
	// begin inline asm
	add.cc.u32 %r781,%r773,%r76;
	// end inline asm
	// begin inline asm
	addc.cc.u32 %r784,%r777,%r77;
	// end inline asm
	// begin inline asm
	addc.u32 %r787,%r1878,%r1878;
	// end inline asm
	// begin inline asm
	add.cc.u32 %r790,%r784,%r78;
	// end inline asm
	// begin inline asm
	addc.u32 %r793,%r787,%r79;
	// end inline asm
	setp.eq.s32 	%p60, %r793, 2;
	selp.b32 	%r806, -1, %r790, %p60;
	mul.hi.u32 	%r807, %r806, %r71;
	cvt.u64.u32 	%rd261, %r807;
	mul.wide.u32 	%rd262, %r806, %r70;
	add.s64 	%rd263, %rd262, %rd261;
	cvt.u32.u64 	%r797, %rd263;
	{ .reg .b32 tmp; mov.b64 {tmp, %r800}, %rd263; }
	// begin inline asm
	add.cc.u32 %r796,%r797,%r71;
	// end inline asm
	// begin inline asm
	addc.cc.u32 %r799,%r800,%r70;
	// end inline asm
	// begin inline asm
	addc.u32 %r802,%r1878,%r1878;
	// end inline asm
	setp.eq.s32 	%p61, %r802, 0;
	min.u32 	%r808, %r806, -2;
	add.s32 	%r809, %r808, 1;
	selp.b32 	%r89, %r809, %r806, %p61;
$L__BB0_38:
	.pragma "nounroll";
	// begin inline asm
	sub.cc.u32 %r810,%r1881,%r71;
	// end inline asm
	// begin inline asm
	subc.cc.u32 %r813,%r1880,%r70;
	// end inline asm
	mov.b32 	%r818, -2;
	// begin inline asm
	subc.u32 %r816,%r1879,%r818;
	// end inline asm
	// begin inline asm
	mad.hi.u32 %r819,%r1879,%r89,%r816;
	// end inline asm
	setp.lt.u32 	%p63, %r819, %r1879;
	selp.b32 	%r1888, -1, %r819, %p63;
	mov.b32 	%r850, 0;
	// begin inline asm
	mad.lo.cc.u32 %r823,%r1888,%r71,%r850;
	// end inline asm
	// begin inline asm
	madc.hi.u32 %r827,%r1888,%r71,%r850;
	// end inline asm
	// begin inline asm
	mad.lo.cc.u32 %r831,%r1888,%r70,%r827;
	// end inline asm
	// begin inline asm
	madc.hi.u32 %r835,%r1888,%r70,%r850;
	// end inline asm
	// begin inline asm
	sub.cc.u32 %r1889,%r1881,%r823;
	// end inline asm
	// begin inline asm
	subc.cc.u32 %r1890,%r1880,%r831;
	// end inline asm
	// begin inline asm
	subc.cc.u32 %r1891,%r1879,%r835;
	// end inline asm
	// begin inline asm
	addc.u32 %r848,%r850,%r850;
	// end inline asm
	setp.ne.s32 	%p64, %r848, 0;
	mov.pred 	%p169, 0;
	@%p64 bra 	$L__BB0_40;
	// begin inline asm
	add.cc.u32 %r1889,%r1889,%r71;
	// end inline asm
	// begin inline asm
	addc.cc.u32 %r1890,%r1890,%r70;
	// end inline asm
	mov.b32 	%r862, 0;
	// begin inline asm
	addc.cc.u32 %r1891,%r1891,%r862;
	// end inline asm
	// begin inline asm
	addc.u32 %r860,%r862,%r862;
	// end inline asm
	add.s32 	%r1888, %r1888, -1;
	setp.eq.s32 	%p169, %r860, 0;
$L__BB0_40:
	not.pred 	%p65, %p169;
	@%p65 bra 	$L__BB0_42;
	// begin inline asm
	add.cc.u32 %r1889,%r1889,%r71;
	// end inline asm
	// begin inline asm
	addc.cc.u32 %r1890,%r1890,%r70;
	// end inline asm
	mov.b32 	%r871, 0;
	// begin inline asm
	addc.u32 %r1891,%r1891,%r871;
	// end inline asm
	add.s32 	%r1888, %r1888, -1;
$L__BB0_42:
	mov.b32 	%r905, 0;
	// begin inline asm
	mad.lo.cc.u32 %r872,%r1888,%r74,%r905;
	// end inline asm
	// begin inline asm
	madc.hi.u32 %r876,%r1888,%r74,%r905;
	// end inline asm
	// begin inline asm
	mad.lo.cc.u32 %r880,%r1888,%r72,%r876;
	// end inline asm
	// begin inline asm
	madc.hi.u32 %r884,%r1888,%r72,%r905;
	// end inline asm
	// begin inline asm
	sub.cc.u32 %r1892,%r1883,%r872;
	// end inline asm
	// begin inline asm
	subc.cc.u32 %r1881,%r1882,%r880;
	// end inline asm
	// begin inline asm
	subc.cc.u32 %r1880,%r1889,%r884;
	// end inline asm
	// begin inline asm
	subc.cc.u32 %r1879,%r1890,%r905;
	// end inline asm
	// begin inline asm
	subc.cc.u32 %r900,%r1891,%r905;
	// end inline asm
	// begin inline asm
	subc.u32 %r903,%r905,%r905;
	// end inline asm
	setp.ne.s32 	%p66, %r903, -1;
	@%p66 bra 	$L__BB0_44;
	// begin inline asm
	add.cc.u32 %r1892,%r1892,%r74;
	// end inline asm
	// begin inline asm
	addc.cc.u32 %r1881,%r1881,%r72;
	// end inline asm
	// begin inline asm
	addc.cc.u32 %r1880,%r1880,%r71;
	// end inline asm
	// begin inline asm
	addc.u32 %r1879,%r1879,%r70;
	// end inline asm
$L__BB0_44:
	add.s32 	%r1878, %r1878, 32;
	setp.le.u32 	%p67, %r1878, %r69;
	mov.b32 	%r1883, 0;
	mov.u32 	%r1882, %r1892;
	@%p67 bra 	$L__BB0_38;
	setp.eq.s32 	%p68, %r69, 128;
	setp.eq.s16 	%p69, %rs7, 0;
	setp.eq.s16 	%p70, %rs8, 0;
	shf.r.wrap.b32 	%r919, %r1892, %r1881, %r68;
	shf.r.wrap.b32 	%r920, %r1881, %r1880, %r68;
	shf.r.wrap.b32 	%r921, %r1880, %r1879, %r68;
	mov.b32 	%r922, 0;
	shf.r.wrap.b32 	%r923, %r1879, %r922, %r68;
	selp.b32 	%r924, %r919, %r920, %p70;
	selp.b32 	%r925, %r920, %r921, %p70;
	selp.b32 	%r926, %r921, %r923, %p70;
	selp.b32 	%r927, %r923, 0, %p70;
	selp.b32 	%r928, %r924, %r926, %p69;
	selp.b32 	%r929, %r925, %r927, %p69;
	selp.b32 	%r930, %r926, 0, %p69;
	selp.b32 	%r931, %r927, 0, %p69;
	selp.b32 	%r932, -1, %r931, %p68;
	selp.b32 	%r933, -1, %r930, %p68;
	selp.b32 	%r934, -1, %r929, %p68;
	selp.b32 	%r935, -1, %r928, %p68;
	cvt.u64.u32 	%rd264, %r932;
	shl.b64 	%rd265, %rd264, 32;
	cvt.u64.u32 	%rd266, %r933;
	or.b64  	%rd25, %rd265, %rd266;
	cvt.u64.u32 	%rd267, %r934;
	shl.b64 	%rd268, %rd267, 32;
	cvt.u64.u32 	%rd269, %r935;
	or.b64  	%rd24, %rd268, %rd269;
	or.b64  	%rd270, %rd408, %rd409;
	setp.eq.s64 	%p71, %rd270, 0;
	@%p71 bra 	$L__BB0_57;
	and.b64  	%rd271, %rd408, 1;
	setp.eq.b64 	%p72, %rd271, 1;
	not.pred 	%p73, %p72;
	@%p73 bra 	$L__BB0_56;
	mul.hi.u64 	%rd272, %rd24, %rd410;
	mad.lo.s64 	%rd273, %rd24, %rd411, %rd272;
	mad.lo.s64 	%rd274, %rd25, %rd410, %rd273;
	mul.lo.s64 	%rd275, %rd24, %rd410;
	cvt.u32.u64 	%r976, %rd275;
	{ .reg .b32 tmp; mov.b64 {tmp, %r977}, %rd275; }
	cvt.u32.u64 	%r978, %rd274;
	{ .reg .b32 tmp; mov.b64 {tmp, %r979}, %rd274; }
	shl.b32 	%r1901, %r976, %r73;
	shf.l.wrap.b32 	%r1900, %r976, %r977, %r68;
	shf.l.wrap.b32 	%r1899, %r977, %r978, %r68;
	shf.l.wrap.b32 	%r1898, %r978, %r979, %r68;
	mov.b32 	%r1896, 0;
	shf.l.wrap.b32 	%r1897, %r979, %r1896, %r68;
	mov.b32 	%r939, -2147483648;
	// begin inline asm
	mad.hi.cc.u32 %r936,%r75,%r76,%r939;
	// end inline asm
	// begin inline asm
	addc.u32 %r940,%r1896,%r1896;
	// end inline asm
	// begin inline asm
	mad.lo.cc.u32 %r943,%r75,%r77,%r936;
	// end inline asm
	// begin inline asm
	madc.hi.u32 %r947,%r75,%r77,%r940;
	// end inline asm
	// begin inline asm
	add.cc.u32 %r951,%r943,%r76;
	// end inline asm
	// begin inline asm
	addc.cc.u32 %r954,%r947,%r77;
	// end inline asm
	// begin inline asm
	addc.u32 %r957,%r1896,%r1896;
	// end inline asm
	// begin inline asm
	add.cc.u32 %r960,%r954,%r78;
	// end inline asm
	// begin inline asm
	addc.u32 %r963,%r957,%r79;
	// end inline asm
	setp.eq.s32 	%p74, %r963, 2;
	selp.b32 	%r980, -1, %r960, %p74;
	mul.hi.u32 	%r981, %r980, %r71;
	cvt.u64.u32 	%rd276, %r981;
	mul.wide.u32 	%rd277, %r980, %r70;
	add.s64 	%rd278, %rd277, %rd276;
	cvt.u32.u64 	%r967, %rd278;
	{ .reg .b32 tmp; mov.b64 {tmp, %r970}, %rd278; }
	// begin inline asm
	add.cc.u32 %r966,%r967,%r71;
	// end inline asm
	// begin inline asm
	addc.cc.u32 %r969,%r970,%r70;
	// end inline asm
	// begin inline asm
	addc.u32 %r972,%r1896,%r1896;
	// end inline asm
	setp.eq.s32 	%p75, %r972, 0;
	min.u32 	%r982, %r980, -2;
	add.s32 	%r983, %r982, 1;
	selp.b32 	%r134, %r983, %r980, %p75;
$L__BB0_48:
	.pragma "nounroll";
	// begin inline asm
	sub.cc.u32 %r984,%r1899,%r71;
	// end inline asm
	// begin inline asm
	subc.cc.u32 %r987,%r1898,%r70;
	// end inline asm
	mov.b32 	%r992, -2;
	// begin inline asm
	subc.u32 %r990,%r1897,%r992;
	// end inline asm
	// begin inline asm
	mad.hi.u32 %r993,%r1897,%r134,%r990;
	// end inline asm
	setp.lt.u32 	%p77, %r993, %r1897;
	selp.b32 	%r1906, -1, %r993, %p77;
	mov.b32 	%r1024, 0;
	// begin inline asm
	mad.lo.cc.u32 %r997,%r1906,%r71,%r1024;
	// end inline asm
	// begin inline asm
	madc.hi.u32 %r1001,%r1906,%r71,%r1024;
	// end inline asm
	// begin inline asm
	mad.lo.cc.u32 %r1005,%r1906,%r70,%r1001;
	// end inline asm
	// begin inline asm
	madc.hi.u32 %r1009,%r1906,%r70,%r1024;
	// end inline asm
	// begin inline asm
	sub.cc.u32 %r1907,%r1899,%r997;
	// end inline asm
	// begin inline asm
	subc.cc.u32 %r1908,%r1898,%r1005;
	// end inline asm
	// begin inline asm
	subc.cc.u32 %r1909,%r1897,%r1009;
	// end inline asm
	// begin inline asm
	addc.u32 %r1022,%r1024,%r1024;
	// end inline asm
	setp.ne.s32 	%p78, %r1022, 0;
	mov.pred 	%p170, 0;
	@%p78 bra 	$L__BB0_50;
	// begin inline asm
	add.cc.u32 %r1907,%r1907,%r71;
	// end inline asm
	// begin inline asm
	addc.cc.u32 %r1908,%r1908,%r70;
	// end inline asm
	mov.b32 	%r1036, 0;
	// begin inline asm
	addc.cc.u32 %r1909,%r1909,%r1036;
	// end inline asm
	// begin inline asm
	addc.u32 %r1034,%r1036,%r1036;
	// end inline asm
	add.s32 	%r1906, %r1906, -1;
	setp.eq.s32 	%p170, %r1034, 0;
$L__BB0_50:
	not.pred 	%p79, %p170;
	@%p79 bra 	$L__BB0_52;
	// begin inline asm
	add.cc.u32 %r1907,%r1907,%r71;
	// end inline asm
	// begin inline asm
	addc.cc.u32 %r1908,%r1908,%r70;
	// end inline asm
	mov.b32 	%r1045, 0;
	// begin inline asm
	addc.u32 %r1909,%r1909,%r1045;
	// end inline asm
	add.s32 	%r1906, %r1906, -1;
$L__BB0_52:
	mov.b32 	%r1079, 0;
	// begin inline asm
	mad.lo.cc.u32 %r1046,%r1906,%r74,%r1079;
	// end inline asm
	// begin inline asm
	madc.hi.u32 %r1050,%r1906,%r74,%r1079;
	// end inline asm
	// begin inline asm
	mad.lo.cc.u32 %r1054,%r1906,%r72,%r1050;
	// end inline asm
	// begin inline asm
	madc.hi.u32 %r1058,%r1906,%r72,%r1079;
	// end inline asm
	// begin inline asm
	sub.cc.u32 %r1910,%r1901,%r1046;
	// end inline asm
	// begin inline asm
	subc.cc.u32 %r1899,%r1900,%r1054;
	// end inline asm
	// begin inline asm
	subc.cc.u32 %r1898,%r1907,%r1058;
	// end inline asm
	// begin inline asm
	subc.cc.u32 %r1897,%r1908,%r1079;
	// end inline asm
	// begin inline asm
	subc.cc.u32 %r1074,%r1909,%r1079;
	// end inline asm
	// begin inline asm
	subc.u32 %r1077,%r1079,%r1079;
	// end inline asm
	setp.ne.s32 	%p80, %r1077, -1;
	@%p80 bra 	$L__BB0_54;
	// begin inline asm
	add.cc.u32 %r1910,%r1910,%r74;
	// end inline asm
	// begin inline asm
	addc.cc.u32 %r1899,%r1899,%r72;
	// end inline asm
	// begin inline asm
	addc.cc.u32 %r1898,%r1898,%r71;
	// end inline asm
	// begin inline asm
	addc.u32 %r1897,%r1897,%r70;
	// end inline asm
$L__BB0_54:
	add.s32 	%r1896, %r1896, 32;
	setp.le.u32 	%p81, %r1896, %r69;
	mov.b32 	%r1901, 0;
	mov.u32 	%r1900, %r1910;
	@%p81 bra 	$L__BB0_48;
	cvt.u16.u32 	%rs9, %r69;
	and.b16  	%rs10, %rs9, 64;
	setp.eq.s16 	%p83, %rs10, 0;
	and.b16  	%rs11, %rs9, 32;
	setp.eq.s16 	%p84, %rs11, 0;
	shf.r.wrap.b32 	%r1093, %r1910, %r1899, %r68;
	shf.r.wrap.b32 	%r1094, %r1899, %r1898, %r68;
	shf.r.wrap.b32 	%r1095, %r1898, %r1897, %r68;
	mov.b32 	%r1096, 0;
	shf.r.wrap.b32 	%r1097, %r1897, %r1096, %r68;
	selp.b32 	%r1098, %r1093, %r1094, %p84;
	selp.b32 	%r1099, %r1094, %r1095, %p84;
	selp.b32 	%r1100, %r1095, %r1097, %p84;
	selp.b32 	%r1101, %r1097, 0, %p84;
	selp.b32 	%r1102, %r1098, %r1100, %p83;
	selp.b32 	%r1103, %r1099, %r1101, %p83;
	selp.b32 	%r1104, %r1100, 0, %p83;
	selp.b32 	%r1105, %r1101, 0, %p83;
	selp.b32 	%r1106, -1, %r1105, %p68;
	selp.b32 	%r1107, -1, %r1104, %p68;
	selp.b32 	%r1108, -1, %r1103, %p68;
	selp.b32 	%r1109, -1, %r1102, %p68;
	cvt.u64.u32 	%rd279, %r1106;
	shl.b64 	%rd280, %rd279, 32;
	cvt.u64.u32 	%rd281, %r1107;
	or.b64  	%rd411, %rd280, %rd281;
	cvt.u64.u32 	%rd282, %r1108;
	shl.b64 	%rd283, %rd282, 32;
	cvt.u64.u32 	%rd284, %r1109;
	or.b64  	%rd410, %rd283, %rd284;
$L__BB0_56:
	mov.b64 	{%r1110, %r1111}, %rd408;
	mov.b64 	{%r1112, %r1113}, %rd409;
	shf.l.wrap.b32 	%r1114, %r1111, %r1112, 31;
	shf.l.wrap.b32 	%r1115, %r1110, %r1111, 31;
	mov.b64 	%rd408, {%r1115, %r1114};
	shr.u64 	%rd409, %rd409, 1;
	mul.lo.s64 	%rd285, %rd24, %rd25;
	mul.hi.u64 	%rd286, %rd24, %rd24;
	add.s64 	%rd287, %rd286, %rd285;
	add.s64 	%rd288, %rd287, %rd285;
	mul.lo.s64 	%rd289, %rd24, %rd24;
	cvt.u32.u64 	%r1874, %rd289;
	{ .reg .b32 tmp; mov.b64 {tmp, %r1875}, %rd289; }
	cvt.u32.u64 	%r1876, %rd288;
	{ .reg .b32 tmp; mov.b64 {tmp, %r1877}, %rd288; }
	bra.uni 	$L__BB0_37;
$L__BB0_57:
	xor.b64  	%rd290, %rd410, 1;
	or.b64  	%rd291, %rd290, %rd411;
	setp.eq.s64 	%p85, %rd291, 0;
	add.cc.s64 	%rd292, %rd404, -1;
	addc.cc.s64 	%rd293, %rd405, -1;
	mul.hi.u64 	%rd294, %rd292, %rd404;
	mad.lo.s64 	%rd295, %rd292, %rd405, %rd294;
	mad.lo.s64 	%rd296, %rd293, %rd404, %rd295;
	mul.lo.s64 	%rd297, %rd292, %rd404;
	add.cc.s64 	%rd298, %rd297, %rd403;
	addc.cc.s64 	%rd299, %rd296, 0;
	add.cc.s64 	%rd300, %rd298, -1;
	addc.cc.s64 	%rd301, %rd299, -1;
	xor.b64  	%rd302, %rd411, %rd301;
	xor.b64  	%rd303, %rd410, %rd300;
	or.b64  	%rd304, %rd303, %rd302;
	setp.eq.s64 	%p86, %rd304, 0;
	or.pred  	%p87, %p85, %p86;
	@%p87 bra 	$L__BB0_71;
	setp.eq.s32 	%p88, %r1855, -1;
	@%p88 bra 	$L__BB0_111;
	mov.b32 	%r1914, 0;
	bra.uni 	$L__BB0_61;
$L__BB0_60:
	add.s32 	%r1914, %r179, 1;
	sub.s32 	%r1291, %r1855, %r179;
	setp.eq.s32 	%p102, %r1291, 0;
	@%p102 bra 	$L__BB0_111;
$L__BB0_61:
	mov.u32 	%r179, %r1914;
	mul.lo.s64 	%rd305, %rd410, %rd411;
	mul.hi.u64 	%rd306, %rd410, %rd410;
	add.s64 	%rd307, %rd306, %rd305;
	add.s64 	%rd308, %rd307, %rd305;
	mul.lo.s64 	%rd309, %rd410, %rd410;
	cvt.u32.u64 	%r1157, %rd309;
	{ .reg .b32 tmp; mov.b64 {tmp, %r1158}, %rd309; }
	cvt.u32.u64 	%r1159, %rd308;
	{ .reg .b32 tmp; mov.b64 {tmp, %r1160}, %rd308; }
	shl.b32 	%r1920, %r1157, %r73;
	shf.l.wrap.b32 	%r1919, %r1157, %r1158, %r68;
	shf.l.wrap.b32 	%r1918, %r1158, %r1159, %r68;
	shf.l.wrap.b32 	%r1917, %r1159, %r1160, %r68;
	mov.b32 	%r1915, 0;
	shf.l.wrap.b32 	%r1916, %r1160, %r1915, %r68;
	mov.b32 	%r1120, -2147483648;
	// begin inline asm
	mad.hi.cc.u32 %r1117,%r75,%r76,%r1120;
	// end inline asm
	// begin inline asm
	addc.u32 %r1121,%r1915,%r1915;
	// end inline asm
	// begin inline asm
	mad.lo.cc.u32 %r1124,%r75,%r77,%r1117;
	// end inline asm
	// begin inline asm
	madc.hi.u32 %r1128,%r75,%r77,%r1121;
	// end inline asm
	// begin inline asm
	add.cc.u32 %r1132,%r1124,%r76;
	// end inline asm
	// begin inline asm
	addc.cc.u32 %r1135,%r1128,%r77;
	// end inline asm
	// begin inline asm
	addc.u32 %r1138,%r1915,%r1915;
	// end inline asm
	// begin inline asm
	add.cc.u32 %r1141,%r1135,%r78;
	// end inline asm
	// begin inline asm
	addc.u32 %r1144,%r1138,%r79;
	// end inline asm
	setp.eq.s32 	%p89, %r1144, 2;
	selp.b32 	%r1161, -1, %r1141, %p89;
	mul.hi.u32 	%r1162, %r1161, %r71;
	cvt.u64.u32 	%rd310, %r1162;
	mul.wide.u32 	%rd311, %r1161, %r70;
	add.s64 	%rd312, %rd311, %rd310;
	cvt.u32.u64 	%r1148, %rd312;
	{ .reg .b32 tmp; mov.b64 {tmp, %r1151}, %rd312; }
	// begin inline asm
	add.cc.u32 %r1147,%r1148,%r71;
	// end inline asm
	// begin inline asm
	addc.cc.u32 %r1150,%r1151,%r70;
	// end inline asm
	// begin inline asm
	addc.u32 %r1153,%r1915,%r1915;
	// end inline asm
	setp.eq.s32 	%p90, %r1153, 0;
	min.u32 	%r1163, %r1161, -2;
	add.s32 	%r1164, %r1163, 1;
	selp.b32 	%r185, %r1164, %r1161, %p90;
$L__BB0_62:
	.pragma "nounroll";
	// begin inline asm
	sub.cc.u32 %r1165,%r1918,%r71;
	// end inline asm
	// begin inline asm
	subc.cc.u32 %r1168,%r1917,%r70;
	// end inline asm
	mov.b32 	%r1173, -2;
	// begin inline asm
	subc.u32 %r1171,%r1916,%r1173;
	// end inline asm
	// begin inline asm
	mad.hi.u32 %r1174,%r1916,%r185,%r1171;
	// end inline asm
	setp.lt.u32 	%p92, %r1174, %r1916;
	selp.b32 	%r1925, -1, %r1174, %p92;
	mov.b32 	%r1205, 0;
	// begin inline asm
	mad.lo.cc.u32 %r1178,%r1925,%r71,%r1205;
	// end inline asm
	// begin inline asm
	madc.hi.u32 %r1182,%r1925,%r71,%r1205;
	// end inline asm
	// begin inline asm
	mad.lo.cc.u32 %r1186,%r1925,%r70,%r1182;
	// end inline asm
	// begin inline asm
	madc.hi.u32 %r1190,%r1925,%r70,%r1205;
	// end inline asm
	// begin inline asm
	sub.cc.u32 %r1926,%r1918,%r1178;
	// end inline asm
	// begin inline asm
	subc.cc.u32 %r1927,%r1917,%r1186;
	// end inline asm
	// begin inline asm
	subc.cc.u32 %r1928,%r1916,%r1190;
	// end inline asm
	// begin inline asm
	addc.u32 %r1203,%r1205,%r1205;
	// end inline asm
	setp.ne.s32 	%p93, %r1203, 0;
	mov.pred 	%p171, 0;
	@%p93 bra 	$L__BB0_64;
	// begin inline asm
	add.cc.u32 %r1926,%r1926,%r71;
	// end inline asm
	// begin inline asm
	addc.cc.u32 %r1927,%r1927,%r70;
	// end inline asm
	mov.b32 	%r1217, 0;
	// begin inline asm
	addc.cc.u32 %r1928,%r1928,%r1217;
	// end inline asm
	// begin inline asm
	addc.u32 %r1215,%r1217,%r1217;
	// end inline asm
	add.s32 	%r1925, %r1925, -1;
	setp.eq.s32 	%p171, %r1215, 0;
$L__BB0_64:
	not.pred 	%p94, %p171;
	@%p94 bra 	$L__BB0_66;
	// begin inline asm
	add.cc.u32 %r1926,%r1926,%r71;
	// end inline asm
	// begin inline asm
	addc.cc.u32 %r1927,%r1927,%r70;
	// end inline asm
	mov.b32 	%r1226, 0;
	// begin inline asm
	addc.u32 %r1928,%r1928,%r1226;
	// end inline asm
	add.s32 	%r1925, %r1925, -1;
$L__BB0_66:
	mov.b32 	%r1260, 0;
	// begin inline asm
	mad.lo.cc.u32 %r1227,%r1925,%r74,%r1260;
	// end inline asm
	// begin inline asm
	madc.hi.u32 %r1231,%r1925,%r74,%r1260;
	// end inline asm
	// begin inline asm
	mad.lo.cc.u32 %r1235,%r1925,%r72,%r1231;
	// end inline asm
	// begin inline asm
	madc.hi.u32 %r1239,%r1925,%r72,%r1260;
	// end inline asm
	// begin inline asm
	sub.cc.u32 %r1929,%r1920,%r1227;
	// end inline asm
	// begin inline asm
	subc.cc.u32 %r1918,%r1919,%r1235;
	// end inline asm
	// begin inline asm
	subc.cc.u32 %r1917,%r1926,%r1239;
	// end inline asm
	// begin inline asm
	subc.cc.u32 %r1916,%r1927,%r1260;
	// end inline asm
	// begin inline asm
	subc.cc.u32 %r1255,%r1928,%r1260;
	// end inline asm
	// begin inline asm
	subc.u32 %r1258,%r1260,%r1260;
	// end inline asm
	setp.ne.s32 	%p95, %r1258, -1;
	@%p95 bra 	$L__BB0_68;
	// begin inline asm
	add.cc.u32 %r1929,%r1929,%r74;
	// end inline asm
	// begin inline asm
	addc.cc.u32 %r1918,%r1918,%r72;
	// end inline asm
	// begin inline asm
	addc.cc.u32 %r1917,%r1917,%r71;
	// end inline asm
	// begin inline asm
	addc.u32 %r1916,%r1916,%r70;
	// end inline asm
$L__BB0_68:
	add.s32 	%r1915, %r1915, 32;
	setp.le.u32 	%p96, %r1915, %r69;
	mov.b32 	%r1920, 0;
	mov.u32 	%r1919, %r1929;
	@%p96 bra 	$L__BB0_62;
	setp.eq.s32 	%p97, %r69, 128;
	cvt.u16.u32 	%rs12, %r69;
	and.b16  	%rs13, %rs12, 64;
	setp.eq.s16 	%p98, %rs13, 0;
	and.b16  	%rs14, %rs12, 32;
	setp.eq.s16 	%p99, %rs14, 0;
	shf.r.wrap.b32 	%r1274, %r1929, %r1918, %r68;
	shf.r.wrap.b32 	%r1275, %r1918, %r1917, %r68;
	shf.r.wrap.b32 	%r1276, %r1917, %r1916, %r68;
	mov.b32 	%r1277, 0;
	shf.r.wrap.b32 	%r1278, %r1916, %r1277, %r68;
	selp.b32 	%r1279, %r1274, %r1275, %p99;
	selp.b32 	%r1280, %r1275, %r1276, %p99;
	selp.b32 	%r1281, %r1276, %r1278, %p99;
	selp.b32 	%r1282, %r1278, 0, %p99;
	selp.b32 	%r1283, %r1279, %r1281, %p98;
	selp.b32 	%r1284, %r1280, %r1282, %p98;
	selp.b32 	%r1285, %r1281, 0, %p98;
	selp.b32 	%r1286, %r1282, 0, %p98;
	selp.b32 	%r1287, -1, %r1286, %p97;
	selp.b32 	%r1288, -1, %r1285, %p97;
	selp.b32 	%r1289, -1, %r1284, %p97;
	selp.b32 	%r1290, -1, %r1283, %p97;
	cvt.u64.u32 	%rd313, %r1287;
	shl.b64 	%rd314, %rd313, 32;
	cvt.u64.u32 	%rd315, %r1288;
	or.b64  	%rd411, %rd314, %rd315;
	cvt.u64.u32 	%rd316, %r1289;
	shl.b64 	%rd317, %rd316, 32;
	cvt.u64.u32 	%rd318, %r1290;
	or.b64  	%rd410, %rd317, %rd318;
	xor.b64  	%rd319, %rd410, 1;
	or.b64  	%rd320, %rd319, %rd411;
	setp.eq.s64 	%p100, %rd320, 0;
	@%p100 bra 	$L__BB0_111;
	add.cc.s64 	%rd321, %rd404, -1;
	addc.cc.s64 	%rd322, %rd405, -1;
	mul.hi.u64 	%rd323, %rd321, %rd404;
	mad.lo.s64 	%rd324, %rd321, %rd405, %rd323;
	mad.lo.s64 	%rd325, %rd322, %rd404, %rd324;
	mul.lo.s64 	%rd326, %rd321, %rd404;
	add.cc.s64 	%rd327, %rd326, %rd403;
	addc.cc.s64 	%rd328, %rd325, 0;
	add.cc.s64 	%rd329, %rd327, -1;
	addc.cc.s64 	%rd330, %rd328, -1;
	xor.b64  	%rd331, %rd411, %rd330;
	xor.b64  	%rd332, %rd410, %rd329;
	or.b64  	%rd333, %rd332, %rd331;
	setp.eq.s64 	%p101, %rd333, 0;
	@%p101 bra 	$L__BB0_71;
	bra.uni 	$L__BB0_60;
$L__BB0_71:
	add.cc.s64 	%rd404, %rd404, 1;
	addc.cc.s64 	%rd405, %rd405, 0;
	setp.lt.u64 	%p104, %rd404, %rd403;
	setp.eq.s64 	%p105, %rd405, 0;
	and.pred  	%p106, %p105, %p104;
	@%p106 bra 	$L__BB0_12;
	ld.global.u8 	%rs16, [%rd5];
	setp.ne.s16 	%p172, %rs16, 0;
$L__BB0_73:
	setp.lt.u64 	%p107, %rd403, 2;
	not.pred 	%p108, %p172;
	or.pred  	%p109, %p108, %p107;
	@%p109 bra 	$L__BB0_109;
	mov.b64 	%rd417, 0;
	mov.b64 	%rd416, 1;
$L__BB0_75:
	add.cc.s64 	%rd337, %rd416, -1;
	addc.cc.s64 	%rd338, %rd417, -1;
	mul.hi.u64 	%rd339, %rd337, %rd416;
	mad.lo.s64 	%rd340, %rd337, %rd417, %rd339;
	mad.lo.s64 	%rd341, %rd338, %rd416, %rd340;
	mul.lo.s64 	%rd342, %rd337, %rd416;
	add.cc.s64 	%rd343, %rd342, %rd403;
	addc.cc.s64 	%rd41, %rd341, 0;
	setp.eq.s64 	%p110, %rd41, 0;
	setp.lt.u64 	%p111, %rd343, 2;
	and.pred  	%p112, %p110, %p111;
	@%p112 bra 	$L__BB0_107;
	and.b64  	%rd344, %rd343, -2;
	xor.b64  	%rd345, %rd344, 2;
	or.b64  	%rd346, %rd345, %rd41;
	setp.eq.s64 	%p113, %rd346, 0;
	@%p113 bra 	$L__BB0_108;
	cvt.u32.u64 	%r225, %rd343;
	{ .reg .b32 tmp; mov.b64 {tmp, %r226}, %rd343; }
	cvt.u32.u64 	%r227, %rd41;
	{ .reg .b32 tmp; mov.b64 {tmp, %r228}, %rd41; }
	shl.b32 	%r1938, %r225, 30;
	shf.l.wrap.b32 	%r1937, %r225, %r226, 30;
	shf.l.wrap.b32 	%r1936, %r226, %r227, 30;
	shf.l.wrap.b32 	%r1935, %r227, %r228, 30;
	shr.u64 	%rd347, %rd41, 34;
	cvt.u32.u64 	%r1934, %rd347;
	mov.b32 	%r1332, %f6;
	shl.b32 	%r1333, %r1332, 9;
	add.s32 	%r1293, %r1333, -512;
	mov.b32 	%r1933, 0;
	mul.hi.u32 	%r1334, %r1293, %r1933;
	cvt.u64.u32 	%rd348, %r1334;
	cvt.u64.u32 	%rd349, %r1293;
	mul.lo.s64 	%rd350, %rd349, -3221225472;
	sub.s64 	%rd351, %rd350, %rd348;
	add.s64 	%rd352, %rd351, 4611686018427387904;
	cvt.u32.u64 	%r1309, %rd352;
	{ .reg .b32 tmp; mov.b64 {tmp, %r1312}, %rd352; }
	setp.gt.s64 	%p114, %rd352, -1;
	selp.b32 	%r1318, %r1293, 0, %p114;
	shr.u64 	%rd353, %rd352, 63;
	cvt.u32.u64 	%r1335, %rd353;
	xor.b32  	%r1321, %r1335, 1;
	mov.b32 	%r1295, -2147483648;
	// begin inline asm
	mad.hi.cc.u32 %r1292,%r1293,%r1309,%r1295;
	// end inline asm
	// begin inline asm
	addc.u32 %r1296,%r1933,%r1933;
	// end inline asm
	// begin inline asm
	mad.lo.cc.u32 %r1299,%r1293,%r1312,%r1292;
	// end inline asm
	// begin inline asm
	madc.hi.u32 %r1303,%r1293,%r1312,%r1296;
	// end inline asm
	// begin inline asm
	add.cc.u32 %r1307,%r1299,%r1309;
	// end inline asm
	// begin inline asm
	addc.cc.u32 %r1310,%r1303,%r1312;
	// end inline asm
	// begin inline asm
	addc.u32 %r1313,%r1933,%r1933;
	// end inline asm
	// begin inline asm
	add.cc.u32 %r1316,%r1310,%r1318;
	// end inline asm
	// begin inline asm
	addc.u32 %r1319,%r1313,%r1321;
	// end inline asm
	setp.eq.s32 	%p115, %r1319, 2;
	selp.b32 	%r1336, -1, %r1316, %p115;
	mul.hi.u32 	%r1337, %r1336, %r1933;
	cvt.u64.u32 	%rd354, %r1337;
	mul.wide.u32 	%rd355, %r1336, -1073741824;
	add.s64 	%rd356, %rd355, %rd354;
	cvt.u32.u64 	%r1323, %rd356;
	{ .reg .b32 tmp; mov.b64 {tmp, %r1326}, %rd356; }
	// begin inline asm
	add.cc.u32 %r1322,%r1323,%r1933;
	// end inline asm
	mov.b32 	%r1327, -1073741824;
	// begin inline asm
	addc.cc.u32 %r1325,%r1326,%r1327;
	// end inline asm
	// begin inline asm
	addc.u32 %r1328,%r1933,%r1933;
	// end inline asm
	setp.eq.s32 	%p116, %r1328, 0;
	min.u32 	%r1338, %r1336, -2;
	add.s32 	%r1339, %r1338, 1;
	selp.b32 	%r234, %r1339, %r1336, %p116;
$L__BB0_78:
	.pragma "nounroll";
	mov.b32 	%r1380, 0;
	// begin inline asm
	sub.cc.u32 %r1340,%r1936,%r1380;
	// end inline asm
	mov.b32 	%r1367, -1073741824;
	// begin inline asm
	subc.cc.u32 %r1343,%r1935,%r1367;
	// end inline asm
	mov.b32 	%r1348, -2;
	// begin inline asm
	subc.u32 %r1346,%r1934,%r1348;
	// end inline asm
	// begin inline asm
	mad.hi.u32 %r1349,%r1934,%r234,%r1346;
	// end inline asm
	setp.lt.u32 	%p118, %r1349, %r1934;
	selp.b32 	%r1943, -1, %r1349, %p118;
	// begin inline asm
	mad.lo.cc.u32 %r1353,%r1943,%r1380,%r1380;
	// end inline asm
	// begin inline asm
	madc.hi.u32 %r1357,%r1943,%r1380,%r1380;
	// end inline asm
	// begin inline asm
	mad.lo.cc.u32 %r1361,%r1943,%r1367,%r1357;
	// end inline asm
	// begin inline asm
	madc.hi.u32 %r1365,%r1943,%r1367,%r1380;
	// end inline asm
	// begin inline asm
	sub.cc.u32 %r1944,%r1936,%r1353;
	// end inline asm
	// begin inline asm
	subc.cc.u32 %r1945,%r1935,%r1361;
	// end inline asm
	// begin inline asm
	subc.cc.u32 %r1946,%r1934,%r1365;
	// end inline asm
	// begin inline asm
	addc.u32 %r1378,%r1380,%r1380;
	// end inline asm
	setp.ne.s32 	%p119, %r1378, 0;
	mov.pred 	%p173, 0;
	@%p119 bra 	$L__BB0_80;
	mov.b32 	%r1392, 0;
	// begin inline asm
	add.cc.u32 %r1944,%r1944,%r1392;
	// end inline asm
	mov.b32 	%r1386, -1073741824;
	// begin inline asm
	addc.cc.u32 %r1945,%r1945,%r1386;
	// end inline asm
	// begin inline asm
	addc.cc.u32 %r1946,%r1946,%r1392;
	// end inline asm
	// begin inline asm
	addc.u32 %r1390,%r1392,%r1392;
	// end inline asm
	add.s32 	%r1943, %r1943, -1;
	setp.eq.s32 	%p173, %r1390, 0;
$L__BB0_80:
	not.pred 	%p120, %p173;
	@%p120 bra 	$L__BB0_82;
	mov.b32 	%r1401, 0;
	// begin inline asm
	add.cc.u32 %r1944,%r1944,%r1401;
	// end inline asm
	mov.b32 	%r1398, -1073741824;
	// begin inline asm
	addc.cc.u32 %r1945,%r1945,%r1398;
	// end inline asm
	// begin inline asm
	addc.u32 %r1946,%r1946,%r1401;
	// end inline asm
	add.s32 	%r1943, %r1943, -1;
$L__BB0_82:
	mov.b32 	%r1435, 0;
	// begin inline asm
	mad.lo.cc.u32 %r1402,%r1943,%r1435,%r1435;
	// end inline asm
	// begin inline asm
	madc.hi.u32 %r1406,%r1943,%r1435,%r1435;
	// end inline asm
	// begin inline asm
	mad.lo.cc.u32 %r1410,%r1943,%r1435,%r1406;
	// end inline asm
	// begin inline asm
	madc.hi.u32 %r1414,%r1943,%r1435,%r1435;
	// end inline asm
	// begin inline asm
	sub.cc.u32 %r1947,%r1938,%r1402;
	// end inline asm
	// begin inline asm
	subc.cc.u32 %r1936,%r1937,%r1410;
	// end inline asm
	// begin inline asm
	subc.cc.u32 %r1935,%r1944,%r1414;
	// end inline asm
	// begin inline asm
	subc.cc.u32 %r1934,%r1945,%r1435;
	// end inline asm
	// begin inline asm
	subc.cc.u32 %r1430,%r1946,%r1435;
	// end inline asm
	// begin inline asm
	subc.u32 %r1433,%r1435,%r1435;
	// end inline asm
	setp.ne.s32 	%p121, %r1433, -1;
	@%p121 bra 	$L__BB0_84;
	mov.b32 	%r1444, 0;
	// begin inline asm
	add.cc.u32 %r1947,%r1947,%r1444;
	// end inline asm
	// begin inline asm
	addc.cc.u32 %r1936,%r1936,%r1444;
	// end inline asm
	// begin inline asm
	addc.cc.u32 %r1935,%r1935,%r1444;
	// end inline asm
	mov.b32 	%r1447, -1073741824;
	// begin inline asm
	addc.u32 %r1934,%r1934,%r1447;
	// end inline asm
$L__BB0_84:
	add.s32 	%r273, %r1933, 32;
	setp.lt.u32 	%p122, %r1933, 95;
	mov.b32 	%r1938, 0;
	mov.u32 	%r1933, %r273;
	mov.u32 	%r1937, %r1947;
	@%p122 bra 	$L__BB0_78;
	ld.param.u64 	%rd400, [_Z9isCaboosemP17curandStateMtgp32Pb_param_0];
	and.b64  	%rd357, %rd400, 1;
	setp.eq.b64 	%p123, %rd357, 1;
	not.pred 	%p124, %p123;
	setp.lt.u32 	%p125, %r1934, 1073741824;
	or.pred  	%p126, %p124, %p125;
	@%p126 bra 	$L__BB0_107;
	setp.lt.u64 	%p127, %rd343, 25;
	setp.eq.s64 	%p128, %rd41, 0;
	and.pred  	%p129, %p128, %p127;
	@%p129 bra 	$L__BB0_108;
	mov.b64 	%rd419, 0;
	mov.b64 	%rd418, 5;
	bra.uni 	$L__BB0_89;
$L__BB0_88:
	add.cc.s64 	%rd418, %rd418, 6;
	addc.cc.s64 	%rd419, %rd419, 0;
	mul.lo.s64 	%rd388, %rd418, %rd419;
	mul.hi.u64 	%rd389, %rd418, %rd418;
	add.s64 	%rd390, %rd389, %rd388;
	add.s64 	%rd391, %rd390, %rd388;
	mul.lo.s64 	%rd392, %rd418, %rd418;
	setp.eq.s64 	%p160, %rd391, %rd41;
	setp.gt.u64 	%p161, %rd391, %rd41;
	selp.u32 	%r1847, -1, 0, %p161;
	setp.gt.u64 	%p162, %rd392, %rd343;
	selp.u32 	%r1848, -1, 0, %p162;
	selp.b32 	%r1849, %r1848, %r1847, %p160;
	and.b32  	%r1850, %r1849, 1;
	setp.eq.b32 	%p163, %r1850, 1;
	@%p163 bra 	$L__BB0_108;
$L__BB0_89:
	cvt.u32.u64 	%r1489, %rd418;
	shr.u64 	%rd360, %rd419, 32;
	{ .reg .b32 tmp; mov.b64 {tmp, %r1490}, %rd418; }
	cvt.u32.u64 	%r1491, %rd419;
	cvt.u32.u64 	%r1492, %rd360;
	or.b32  	%r1493, %r1492, %r1491;
	setp.eq.s32 	%p130, %r1493, 0;
	{ .reg .b32 tmp; mov.b64 {tmp, %r1494}, %rd419; }
	selp.b32 	%r1495, %r1490, %r1494, %p130;
	selp.b32 	%r1496, %r1489, %r1491, %p130;
	selp.b32 	%r1497, 0, %r1490, %p130;
	selp.b32 	%r1498, 0, %r1489, %p130;
	selp.b32 	%r1499, 64, 0, %p130;
	setp.eq.s32 	%p131, %r1495, 0;
	selp.b32 	%r1500, %r1496, %r1495, %p131;
	selp.b32 	%r1501, %r1497, %r1496, %p131;
	selp.b32 	%r1502, %r1498, %r1497, %p131;
	selp.b32 	%r1503, 0, %r1498, %p131;
	selp.b32 	%r1504, 32, 0, %p131;
	or.b32  	%r1505, %r1504, %r1499;
	clz.b32 	%r274, %r1500;
	add.s32 	%r275, %r1505, %r274;
	shf.l.wrap.b32 	%r1484, %r1501, %r1500, %r274;
	shf.l.wrap.b32 	%r1481, %r1502, %r1501, %r274;
	shf.l.wrap.b32 	%r278, %r1503, %r1502, %r274;
	and.b32  	%r1506, %r274, 31;
	shl.b32 	%r279, %r1503, %r1506;
	shl.b32 	%r1956, %r225, %r1506;
	shf.l.wrap.b32 	%r1955, %r225, %r226, %r274;
	shf.l.wrap.b32 	%r1954, %r226, %r227, %r274;
	shf.l.wrap.b32 	%r1953, %r227, %r228, %r274;
	mov.b32 	%r1951, 0;
	shf.l.wrap.b32 	%r1952, %r228, %r1951, %r274;
	neg.s32 	%r1507, %r1484;
	cvt.u64.u32 	%rd361, %r1507;
	shl.b64 	%rd362, %rd361, 32;
	cvt.u64.u32 	%rd363, %r1481;
	mov.b32 	%r1508, 17185;
	mov.b32 	%r1509, 63;
	prmt.b32 	%r1510, %r1484, %r1509, %r1508;
	mov.b32 	%f7, %r1510;
	rcp.approx.f32 	%f8, %f7;
	mov.b32 	%r1511, %f8;
	shl.b32 	%r1512, %r1511, 9;
	add.s32 	%r1450, %r1512, -512;
	mul.hi.u32 	%r1513, %r1450, %r1481;
	cvt.u64.u32 	%rd364, %r1513;
	mul.wide.u32 	%rd365, %r1450, %r1484;
	add.s64 	%rd366, %rd363, %rd364;
	add.s64 	%rd367, %rd366, %rd365;
	sub.s64 	%rd368, %rd362, %rd367;
	cvt.u32.u64 	%r1466, %rd368;
	{ .reg .b32 tmp; mov.b64 {tmp, %r1469}, %rd368; }
	setp.gt.s64 	%p132, %rd368, -1;
	selp.b32 	%r1475, %r1450, 0, %p132;
	shr.u64 	%rd369, %rd368, 63;
	cvt.u32.u64 	%r1514, %rd369;
	xor.b32  	%r1478, %r1514, 1;
	mov.b32 	%r1452, -2147483648;
	// begin inline asm
	mad.hi.cc.u32 %r1449,%r1450,%r1466,%r1452;
	// end inline asm
	// begin inline asm
	addc.u32 %r1453,%r1951,%r1951;
	// end inline asm
	// begin inline asm
	mad.lo.cc.u32 %r1456,%r1450,%r1469,%r1449;
	// end inline asm
	// begin inline asm
	madc.hi.u32 %r1460,%r1450,%r1469,%r1453;
	// end inline asm
	// begin inline asm
	add.cc.u32 %r1464,%r1456,%r1466;
	// end inline asm
	// begin inline asm
	addc.cc.u32 %r1467,%r1460,%r1469;
	// end inline asm
	// begin inline asm
	addc.u32 %r1470,%r1951,%r1951;
	// end inline asm
	// begin inline asm
	add.cc.u32 %r1473,%r1467,%r1475;
	// end inline asm
	// begin inline asm
	addc.u32 %r1476,%r1470,%r1478;
	// end inline asm
	setp.eq.s32 	%p133, %r1476, 2;
	selp.b32 	%r1515, -1, %r1473, %p133;
	mul.hi.u32 	%r1516, %r1515, %r1481;
	cvt.u64.u32 	%rd370, %r1516;
	mul.wide.u32 	%rd371, %r1515, %r1484;
	add.s64 	%rd372, %rd371, %rd370;
	cvt.u32.u64 	%r1480, %rd372;
	{ .reg .b32 tmp; mov.b64 {tmp, %r1483}, %rd372; }
	// begin inline asm
	add.cc.u32 %r1479,%r1480,%r1481;
	// end inline asm
	// begin inline asm
	addc.cc.u32 %r1482,%r1483,%r1484;
	// end inline asm
	// begin inline asm
	addc.u32 %r1485,%r1951,%r1951;
	// end inline asm
	setp.eq.s32 	%p134, %r1485, 0;
	min.u32 	%r1517, %r1515, -2;
	add.s32 	%r1518, %r1517, 1;
	selp.b32 	%r285, %r1518, %r1515, %p134;
$L__BB0_90:
	.pragma "nounroll";
	// begin inline asm
	sub.cc.u32 %r1519,%r1954,%r1481;
	// end inline asm
	// begin inline asm
	subc.cc.u32 %r1522,%r1953,%r1484;
	// end inline asm
	mov.b32 	%r1527, -2;
	// begin inline asm
	subc.u32 %r1525,%r1952,%r1527;
	// end inline asm
	// begin inline asm
	mad.hi.u32 %r1528,%r1952,%r285,%r1525;
	// end inline asm
	setp.lt.u32 	%p136, %r1528, %r1952;
	selp.b32 	%r1961, -1, %r1528, %p136;
	mov.b32 	%r1559, 0;
	// begin inline asm
	mad.lo.cc.u32 %r1532,%r1961,%r1481,%r1559;
	// end inline asm
	// begin inline asm
	madc.hi.u32 %r1536,%r1961,%r1481,%r1559;
	// end inline asm
	// begin inline asm
	mad.lo.cc.u32 %r1540,%r1961,%r1484,%r1536;
	// end inline asm
	// begin inline asm
	madc.hi.u32 %r1544,%r1961,%r1484,%r1559;
	// end inline asm
	// begin inline asm
	sub.cc.u32 %r1962,%r1954,%r1532;
	// end inline asm
	// begin inline asm
	subc.cc.u32 %r1963,%r1953,%r1540;
	// end inline asm
	// begin inline asm
	subc.cc.u32 %r1964,%r1952,%r1544;
	// end inline asm
	// begin inline asm
	addc.u32 %r1557,%r1559,%r1559;
	// end inline asm
	setp.ne.s32 	%p137, %r1557, 0;
	mov.pred 	%p174, 0;
	@%p137 bra 	$L__BB0_92;
	// begin inline asm
	add.cc.u32 %r1962,%r1962,%r1481;
	// end inline asm
	// begin inline asm
	addc.cc.u32 %r1963,%r1963,%r1484;
	// end inline asm
	mov.b32 	%r1571, 0;
	// begin inline asm
	addc.cc.u32 %r1964,%r1964,%r1571;
	// end inline asm
	// begin inline asm
	addc.u32 %r1569,%r1571,%r1571;
	// end inline asm
	add.s32 	%r1961, %r1961, -1;
	setp.eq.s32 	%p174, %r1569, 0;
$L__BB0_92:
	not.pred 	%p138, %p174;
	@%p138 bra 	$L__BB0_94;
	// begin inline asm
	add.cc.u32 %r1962,%r1962,%r1481;
	// end inline asm
	// begin inline asm
	addc.cc.u32 %r1963,%r1963,%r1484;
	// end inline asm
	mov.b32 	%r1580, 0;
	// begin inline asm
	addc.u32 %r1964,%r1964,%r1580;
	// end inline asm
	add.s32 	%r1961, %r1961, -1;
$L__BB0_94:
	mov.b32 	%r1614, 0;
	// begin inline asm
	mad.lo.cc.u32 %r1581,%r1961,%r279,%r1614;
	// end inline asm
	// begin inline asm
	madc.hi.u32 %r1585,%r1961,%r279,%r1614;
	// end inline asm
	// begin inline asm
	mad.lo.cc.u32 %r1589,%r1961,%r278,%r1585;
	// end inline asm
	// begin inline asm
	madc.hi.u32 %r1593,%r1961,%r278,%r1614;
	// end inline asm
	// begin inline asm
	sub.cc.u32 %r1965,%r1956,%r1581;
	// end inline asm
	// begin inline asm
	subc.cc.u32 %r1954,%r1955,%r1589;
	// end inline asm
	// begin inline asm
	subc.cc.u32 %r1953,%r1962,%r1593;
	// end inline asm
	// begin inline asm
	subc.cc.u32 %r1952,%r1963,%r1614;
	// end inline asm
	// begin inline asm
	subc.cc.u32 %r1609,%r1964,%r1614;
	// end inline asm
	// begin inline asm
	subc.u32 %r1612,%r1614,%r1614;
	// end inline asm
	setp.ne.s32 	%p139, %r1612, -1;
	@%p139 bra 	$L__BB0_96;
	// begin inline asm
	add.cc.u32 %r1965,%r1965,%r279;
	// end inline asm
	// begin inline asm
	addc.cc.u32 %r1954,%r1954,%r278;
	// end inline asm
	// begin inline asm
	addc.cc.u32 %r1953,%r1953,%r1481;
	// end inline asm
	// begin inline asm
	addc.u32 %r1952,%r1952,%r1484;
	// end inline asm
$L__BB0_96:
	add.s32 	%r1951, %r1951, 32;
	setp.le.u32 	%p140, %r1951, %r275;
	mov.b32 	%r1956, 0;
	mov.u32 	%r1955, %r1965;
	@%p140 bra 	$L__BB0_90;
	shf.r.wrap.b32 	%r1628, %r1965, %r1954, %r274;
	shf.r.wrap.b32 	%r1629, %r1954, %r1953, %r274;
	shf.r.wrap.b32 	%r1630, %r1953, %r1952, %r274;
	mov.b32 	%r1631, 0;
	shf.r.wrap.b32 	%r1632, %r1952, %r1631, %r274;
	cvt.u16.u32 	%rs17, %r275;
	and.b16  	%rs18, %rs17, 32;
	setp.eq.s16 	%p141, %rs18, 0;
	selp.b32 	%r1633, %r1628, %r1629, %p141;
	selp.b32 	%r1634, %r1629, %r1630, %p141;
	selp.b32 	%r1635, %r1630, %r1632, %p141;
	selp.b32 	%r1636, %r1632, 0, %p141;
	and.b16  	%rs19, %rs17, 64;
	setp.eq.s16 	%p142, %rs19, 0;
	selp.b32 	%r1637, %r1633, %r1635, %p142;
	selp.b32 	%r1638, %r1634, %r1636, %p142;
	selp.b32 	%r1639, %r1635, 0, %p142;
	selp.b32 	%r1640, %r1636, 0, %p142;
	setp.eq.s32 	%p143, %r275, 128;
	selp.b32 	%r1641, -1, %r1640, %p143;
	selp.b32 	%r1642, -1, %r1639, %p143;
	selp.b32 	%r1643, -1, %r1638, %p143;
	selp.b32 	%r1644, -1, %r1637, %p143;
	or.b32  	%r1645, %r1642, %r1644;
	or.b32  	%r1646, %r1641, %r1643;
	or.b32  	%r1647, %r1645, %r1646;
	setp.eq.s32 	%p144, %r1647, 0;
	@%p144 bra 	$L__BB0_107;
	add.cc.s64 	%rd373, %rd418, 2;
	addc.cc.s64 	%rd374, %rd419, 0;
	cvt.u32.u64 	%r1688, %rd373;
	shr.u64 	%rd375, %rd374, 32;
	{ .reg .b32 tmp; mov.b64 {tmp, %r1689}, %rd373; }
	cvt.u32.u64 	%r1690, %rd374;
	cvt.u32.u64 	%r1691, %rd375;
	or.b32  	%r1692, %r1691, %r1690;
	setp.eq.s32 	%p145, %r1692, 0;
	{ .reg .b32 tmp; mov.b64 {tmp, %r1693}, %rd374; }
	selp.b32 	%r1694, %r1689, %r1693, %p145;
	selp.b32 	%r1695, %r1688, %r1690, %p145;
	selp.b32 	%r1696, 0, %r1689, %p145;
	selp.b32 	%r1697, 0, %r1688, %p145;
	selp.b32 	%r1698, 64, 0, %p145;
	setp.eq.s32 	%p146, %r1694, 0;
	selp.b32 	%r1699, %r1695, %r1694, %p146;
	selp.b32 	%r1700, %r1696, %r1695, %p146;
	selp.b32 	%r1701, %r1697, %r1696, %p146;
	selp.b32 	%r1702, 0, %r1697, %p146;
	selp.b32 	%r1703, 32, 0, %p146;
	or.b32  	%r1704, %r1703, %r1698;
	clz.b32 	%r325, %r1699;
	add.s32 	%r326, %r1704, %r325;
	shf.l.wrap.b32 	%r1683, %r1700, %r1699, %r325;
	shf.l.wrap.b32 	%r1680, %r1701, %r1700, %r325;
	shf.l.wrap.b32 	%r329, %r1702, %r1701, %r325;
	and.b32  	%r1705, %r325, 31;
	shl.b32 	%r330, %r1702, %r1705;
	shl.b32 	%r1974, %r225, %r1705;
	shf.l.wrap.b32 	%r1973, %r225, %r226, %r325;
	shf.l.wrap.b32 	%r1972, %r226, %r227, %r325;
	shf.l.wrap.b32 	%r1971, %r227, %r228, %r325;
	mov.b32 	%r1969, 0;
	shf.l.wrap.b32 	%r1970, %r228, %r1969, %r325;
	neg.s32 	%r1706, %r1683;
	cvt.u64.u32 	%rd376, %r1706;
	shl.b64 	%rd377, %rd376, 32;
	cvt.u64.u32 	%rd378, %r1680;
	mov.b32 	%r1707, 17185;
	mov.b32 	%r1708, 63;
	prmt.b32 	%r1709, %r1683, %r1708, %r1707;
	mov.b32 	%f9, %r1709;
	rcp.approx.f32 	%f10, %f9;
	mov.b32 	%r1710, %f10;
	shl.b32 	%r1711, %r1710, 9;
	add.s32 	%r1649, %r1711, -512;
	mul.hi.u32 	%r1712, %r1649, %r1680;
	cvt.u64.u32 	%rd379, %r1712;
	mul.wide.u32 	%rd380, %r1649, %r1683;
	add.s64 	%rd381, %rd378, %rd379;
	add.s64 	%rd382, %rd381, %rd380;
	sub.s64 	%rd383, %rd377, %rd382;
	cvt.u32.u64 	%r1665, %rd383;
	{ .reg .b32 tmp; mov.b64 {tmp, %r1668}, %rd383; }
	setp.gt.s64 	%p147, %rd383, -1;
	selp.b32 	%r1674, %r1649, 0, %p147;
	shr.u64 	%rd384, %rd383, 63;
	cvt.u32.u64 	%r1713, %rd384;
	xor.b32  	%r1677, %r1713, 1;
	mov.b32 	%r1651, -2147483648;
	// begin inline asm
	mad.hi.cc.u32 %r1648,%r1649,%r1665,%r1651;
	// end inline asm
	// begin inline asm
	addc.u32 %r1652,%r1969,%r1969;
	// end inline asm
	// begin inline asm
	mad.lo.cc.u32 %r1655,%r1649,%r1668,%r1648;
	// end inline asm
	// begin inline asm
	madc.hi.u32 %r1659,%r1649,%r1668,%r1652;
	// end inline asm
	// begin inline asm
	add.cc.u32 %r1663,%r1655,%r1665;
	// end inline asm
	// begin inline asm
	addc.cc.u32 %r1666,%r1659,%r1668;
	// end inline asm
	// begin inline asm
	addc.u32 %r1669,%r1969,%r1969;
	// end inline asm
	// begin inline asm
	add.cc.u32 %r1672,%r1666,%r1674;
	// end inline asm
	// begin inline asm
	addc.u32 %r1675,%r1669,%r1677;
	// end inline asm
	setp.eq.s32 	%p148, %r1675, 2;
	selp.b32 	%r1714, -1, %r1672, %p148;
	mul.hi.u32 	%r1715, %r1714, %r1680;
	cvt.u64.u32 	%rd385, %r1715;
	mul.wide.u32 	%rd386, %r1714, %r1683;
	add.s64 	%rd387, %rd386, %rd385;
	cvt.u32.u64 	%r1679, %rd387;
	{ .reg .b32 tmp; mov.b64 {tmp, %r1682}, %rd387; }
	// begin inline asm
	add.cc.u32 %r1678,%r1679,%r1680;
	// end inline asm
	// begin inline asm
	addc.cc.u32 %r1681,%r1682,%r1683;
	// end inline asm
	// begin inline asm
	addc.u32 %r1684,%r1969,%r1969;
	// end inline asm
	setp.eq.s32 	%p149, %r1684, 0;
	min.u32 	%r1716, %r1714, -2;
	add.s32 	%r1717, %r1716, 1;
	selp.b32 	%r336, %r1717, %r1714, %p149;
$L__BB0_99:
	.pragma "nounroll";
	// begin inline asm
	sub.cc.u32 %r1718,%r1972,%r1680;
	// end inline asm
	// begin inline asm
	subc.cc.u32 %r1721,%r1971,%r1683;
	// end inline asm
	mov.b32 	%r1726, -2;
	// begin inline asm
	subc.u32 %r1724,%r1970,%r1726;
	// end inline asm
	// begin inline asm
	mad.hi.u32 %r1727,%r1970,%r336,%r1724;
	// end inline asm
	setp.lt.u32 	%p151, %r1727, %r1970;
	selp.b32 	%r1979, -1, %r1727, %p151;
	mov.b32 	%r1758, 0;
	// begin inline asm
	mad.lo.cc.u32 %r1731,%r1979,%r1680,%r1758;
	// end inline asm
	// begin inline asm
	madc.hi.u32 %r1735,%r1979,%r1680,%r1758;
	// end inline asm
	// begin inline asm
	mad.lo.cc.u32 %r1739,%r1979,%r1683,%r1735;
	// end inline asm
	// begin inline asm
	madc.hi.u32 %r1743,%r1979,%r1683,%r1758;
	// end inline asm
	// begin inline asm
	sub.cc.u32 %r1980,%r1972,%r1731;
	// end inline asm
	// begin inline asm
	subc.cc.u32 %r1981,%r1971,%r1739;
	// end inline asm
	// begin inline asm
	subc.cc.u32 %r1982,%r1970,%r1743;
	// end inline asm
	// begin inline asm
	addc.u32 %r1756,%r1758,%r1758;
	// end inline asm
	setp.ne.s32 	%p152, %r1756, 0;
	mov.pred 	%p175, 0;
	@%p152 bra 	$L__BB0_101;
	// begin inline asm
	add.cc.u32 %r1980,%r1980,%r1680;
	// end inline asm
	// begin inline asm
	addc.cc.u32 %r1981,%r1981,%r1683;
	// end inline asm
	mov.b32 	%r1770, 0;
	// begin inline asm
	addc.cc.u32 %r1982,%r1982,%r1770;
	// end inline asm
	// begin inline asm
	addc.u32 %r1768,%r1770,%r1770;
	// end inline asm
	add.s32 	%r1979, %r1979, -1;
	setp.eq.s32 	%p175, %r1768, 0;
$L__BB0_101:
	not.pred 	%p153, %p175;
	@%p153 bra 	$L__BB0_103;
	// begin inline asm
	add.cc.u32 %r1980,%r1980,%r1680;
	// end inline asm
	// begin inline asm
	addc.cc.u32 %r1981,%r1981,%r1683;
	// end inline asm
	mov.b32 	%r1779, 0;
	// begin inline asm
	addc.u32 %r1982,%r1982,%r1779;
	// end inline asm
	add.s32 	%r1979, %r1979, -1;
$L__BB0_103:
	mov.b32 	%r1813, 0;
	// begin inline asm
	mad.lo.cc.u32 %r1780,%r1979,%r330,%r1813;
	// end inline asm
	// begin inline asm
	madc.hi.u32 %r1784,%r1979,%r330,%r1813;
	// end inline asm
	// begin inline asm
	mad.lo.cc.u32 %r1788,%r1979,%r329,%r1784;
	// end inline asm
	// begin inline asm
	madc.hi.u32 %r1792,%r1979,%r329,%r1813;
	// end inline asm
	// begin inline asm
	sub.cc.u32 %r1983,%r1974,%r1780;
	// end inline asm
	// begin inline asm
	subc.cc.u32 %r1972,%r1973,%r1788;
	// end inline asm
	// begin inline asm
	subc.cc.u32 %r1971,%r1980,%r1792;
	// end inline asm
	// begin inline asm
	subc.cc.u32 %r1970,%r1981,%r1813;
	// end inline asm
	// begin inline asm
	subc.cc.u32 %r1808,%r1982,%r1813;
	// end inline asm
	// begin inline asm
	subc.u32 %r1811,%r1813,%r1813;
	// end inline asm
	setp.ne.s32 	%p154, %r1811, -1;
	@%p154 bra 	$L__BB0_105;
	// begin inline asm
	add.cc.u32 %r1983,%r1983,%r330;
	// end inline asm
	// begin inline asm
	addc.cc.u32 %r1972,%r1972,%r329;
	// end inline asm
	// begin inline asm
	addc.cc.u32 %r1971,%r1971,%r1680;
	// end inline asm
	// begin inline asm
	addc.u32 %r1970,%r1970,%r1683;
	// end inline asm
$L__BB0_105:
	add.s32 	%r1969, %r1969, 32;
	setp.le.u32 	%p155, %r1969, %r326;
	mov.b32 	%r1974, 0;
	mov.u32 	%r1973, %r1983;
	@%p155 bra 	$L__BB0_99;
	shf.r.wrap.b32 	%r1827, %r1983, %r1972, %r325;
	shf.r.wrap.b32 	%r1828, %r1972, %r1971, %r325;
	shf.r.wrap.b32 	%r1829, %r1971, %r1970, %r325;
	mov.b32 	%r1830, 0;
	shf.r.wrap.b32 	%r1831, %r1970, %r1830, %r325;
	cvt.u16.u32 	%rs20, %r326;
	and.b16  	%rs21, %rs20, 32;
	setp.eq.s16 	%p156, %rs21, 0;
	selp.b32 	%r1832, %r1827, %r1828, %p156;
	selp.b32 	%r1833, %r1828, %r1829, %p156;
	selp.b32 	%r1834, %r1829, %r1831, %p156;
	selp.b32 	%r1835, %r1831, 0, %p156;
	and.b16  	%rs22, %rs20, 64;
	setp.eq.s16 	%p157, %rs22, 0;
	selp.b32 	%r1836, %r1832, %r1834, %p157;
	selp.b32 	%r1837, %r1833, %r1835, %p157;
	selp.b32 	%r1838, %r1834, 0, %p157;
	selp.b32 	%r1839, %r1835, 0, %p157;
	setp.eq.s32 	%p158, %r326, 128;
	selp.b32 	%r1840, -1, %r1839, %p158;
	selp.b32 	%r1841, -1, %r1838, %p158;
	selp.b32 	%r1842, -1, %r1837, %p158;
	selp.b32 	%r1843, -1, %r1836, %p158;
	or.b32  	%r1844, %r1841, %r1843;
	or.b32  	%r1845, %r1840, %r1842;
	or.b32  	%r1846, %r1844, %r1845;
	setp.ne.s32 	%p159, %r1846, 0;
	@%p159 bra 	$L__BB0_88;
$L__BB0_107:
	mov.b16 	%rs23, 0;
	st.global.u8 	[%rd5], %rs23;
	bra.uni 	$L__BB0_109;
$L__BB0_108:
	add.cc.s64 	%rd416, %rd416, 1;
	addc.cc.s64 	%rd417, %rd417, 0;
	setp.lt.u64 	%p164, %rd416, %rd403;
	setp.eq.s64 	%p165, %rd417, 0;
	and.pred  	%p166, %p165, %p164;
	@%p166 bra 	$L__BB0_75;
$L__BB0_109:
	ld.param.u64 	%rd401, [_Z9isCaboosemP17curandStateMtgp32Pb_param_0];
	add.s64 	%rd403, %rd403, 2;
	mov.u32 	%r1851, %ctaid.x;
	mov.u32 	%r1852, %ntid.x;
	mov.u32 	%r1853, %tid.x;
	mad.lo.s32 	%r1854, %r1851, %r1852, %r1853;
	mul.wide.u32 	%rd394, %r1854, 100;
	add.s64 	%rd395, %rd394, %rd401;
	add.s64 	%rd396, %rd395, 100;
	setp.lt.u64 	%p167, %rd403, %rd396;
	@%p167 bra 	$L__BB0_6;
$L__BB0_110:
	ret;
$L__BB0_111:
	mov.b16 	%rs15, 0;
	st.global.u8 	[%rd5], %rs15;
	mov.pred 	%p172, 0;
	bra.uni 	$L__BB0_73;

}


// ===== COMPILED SASS (sm_100) =====

	.target	sm_100

	.elftype	@"ET_EXEC"


//--------------------- .note.nv.tkinfo           --------------------------
	.section	.note.nv.tkinfo,"",@"SHT_NOTE"
	.sectionflags	@"SHF_NOTE_NV_TKINFO"
	.tkinfo
        /*0018*/ 	.word	0x00000002
        /*0030*/ 	.string	""
        /*0030*/ 	.string	"ptxas"
        /*0030*/ 	.string	"Cuda compilation tools, release 13.0, V13.0.88"
        /*0030*/ 	.string	"Build cuda_13.0.r13.0/compiler.36424714_0"
        /*0030*/ 	.string	"-arch sm_100 -m 64 "



//--------------------- .note.nv.cuinfo           --------------------------
	.section	.note.nv.cuinfo,"",@"SHT_NOTE"
	.sectionflags	@"SHF_NOTE_NV_CUINFO"
        /*0018*/ 	.short	0x0002
        /*001a*/ 	.short	0x0064
        /*001c*/ 	.short	0x0082
	.zero		2


//--------------------- .nv.info                  --------------------------
	.section	.nv.info,"",@"SHT_CUDA_INFO"
	.align	4


	//----- nvinfo : EIATTR_REGCOUNT
	.align		4
        /*0000*/ 	.byte	0x04, 0x2f
        /*0002*/ 	.short	(.L_19 - .L_18)
	.align		4
.L_18:
        /*0004*/ 	.word	index@(_Z9isCaboosemP17curandStateMtgp32Pb)
        /*0008*/ 	.word	0x00000038


	//----- nvinfo : EIATTR_FRAME_SIZE
	.align		4
.L_19:
        /*000c*/ 	.byte	0x04, 0x11
        /*000e*/ 	.short	(.L_21 - .L_20)
	.align		4
.L_20:
        /*0010*/ 	.word	index@(_Z9isCaboosemP17curandStateMtgp32Pb)
        /*0014*/ 	.word	0x00000000


	//----- nvinfo : EIATTR_MIN_STACK_SIZE
	.align		4
.L_21:
        /*0018*/ 	.byte	0x04, 0x12
        /*001a*/ 	.short	(.L_23 - .L_22)
	.align		4
.L_22:
        /*001c*/ 	.word	index@(_Z9isCaboosemP17curandStateMtgp32Pb)
        /*0020*/ 	.word	0x00000000
.L_23:


//--------------------- .nv.compat                --------------------------
	.section	.nv.compat,"",@"SHT_CUDA_COMPAT_INFO"
	.align	4
        /*0000*/ 	.byte	0x02, 0x09, 0x00, 0x00, 0x02, 0x02, 0x01, 0x00, 0x02, 0x05, 0x05, 0x00, 0x03, 0x07, 0x01, 0x01
        /*0010*/ 	.byte	0x02, 0x03, 0x00, 0x00, 0x02, 0x06, 0x01, 0x00, 0x04, 0x0b, 0x08, 0x00, 0x01, 0x00, 0x00, 0x00
        /*0020*/ 	.byte	0x00, 0x00, 0x00, 0x00


//--------------------- .nv.info._Z9isCaboosemP17curandStateMtgp32Pb --------------------------
	.section	.nv.info._Z9isCaboosemP17curandStateMtgp32Pb,"",@"SHT_CUDA_INFO"
	.sectionflags	@""
	.align	4


	//----- nvinfo : EIATTR_CUDA_API_VERSION
	.align		4
        /*0000*/ 	.byte	0x04, 0x37
        /*0002*/ 	.short	(.L_25 - .L_24)
.L_24:
        /*0004*/ 	.word	0x00000082


	//----- nvinfo : EIATTR_KPARAM_INFO
	.align		4
.L_25:
        /*0008*/ 	.byte	0x04, 0x17
        /*000a*/ 	.short	(.L_27 - .L_26)
.L_26:
        /*000c*/ 	.word	0x00000000
        /*0010*/ 	.short	0x0002
        /*0012*/ 	.short	0x0010
        /*0014*/ 	.byte	0x00, 0xf5, 0x21, 0x00


	//----- nvinfo : EIATTR_KPARAM_INFO
	.align		4
.L_27:
        /*0018*/ 	.byte	0x04, 0x17
        /*001a*/ 	.short	(.L_29 - .L_28)
.L_28:
        /*001c*/ 	.word	0x00000000
        /*0020*/ 	.short	0x0001
        /*0022*/ 	.short	0x0008
        /*0024*/ 	.byte	0x00, 0xf5, 0x21, 0x00


	//----- nvinfo : EIATTR_KPARAM_INFO
	.align		4
.L_29:
        /*0028*/ 	.byte	0x04, 0x17
        /*002a*/ 	.short	(.L_31 - .L_30)
.L_30:
        /*002c*/ 	.word	0x00000000
        /*0030*/ 	.short	0x0000
        /*0032*/ 	.short	0x0000
        /*0034*/ 	.byte	0x00, 0xf0, 0x21, 0x00


	//----- nvinfo : EIATTR_SPARSE_MMA_MASK
	.align		4
.L_31:
        /*0038*/ 	.byte	0x03, 0x50
        /*003a*/ 	.short	0x0000


	//----- nvinfo : EIATTR_MAXREG_COUNT
	.align		4
        /*003c*/ 	.byte	0x03, 0x1b
        /*003e*/ 	.short	0x00ff


	//----- nvinfo : EIATTR_NUM_BARRIERS
	.align		4
        /*0040*/ 	.byte	0x02, 0x4c
        /*0042*/ 	.byte	0x01
	.zero		1


	//----- nvinfo : EIATTR_EXTERNS
	.align		4
        /*0044*/ 	.byte	0x04, 0x0f
        /*0046*/ 	.short	(.L_33 - .L_32)


	//   ....[0]....
	.align		4
.L_32:
        /*0048*/ 	.word	index@(__assertfail)


	//----- nvinfo : EIATTR_MERCURY_ISA_VERSION
	.align		4
.L_33:
        /*004c*/ 	.byte	0x03, 0x5f
        /*004e*/ 	.short	0x0101


	//----- nvinfo : EIATTR_VRC_CTA_INIT_COUNT
	.align		4
        /*0050*/ 	.byte	0x02, 0x4a
	.zero		1
	.zero		1


	//----- nvinfo : EIATTR_SYSCALL_OFFSETS
	.align		4
        /*0054*/ 	.byte	0x04, 0x46
        /*0056*/ 	.short	(.L_35 - .L_34)


	//   ....[0]....
.L_34:
        /*0058*/ 	.word	0x00000170


	//   ....[1]....
        /*005c*/ 	.word	0x000002d0


	//   ....[2]....
        /*0060*/ 	.word	0x000005d0


	//   ....[3]....
        /*0064*/ 	.word	0x00000770


	//   ....[4]....
        /*0068*/ 	.word	0x00002e00


	//   ....[5]....
        /*006c*/ 	.word	0x00002fd0


	//----- nvinfo : EIATTR_EXIT_INSTR_OFFSETS
	.align		4
.L_35:
        /*0070*/ 	.byte	0x04, 0x1c
        /*0072*/ 	.short	(.L_37 - .L_36)


	//   ....[0]....
.L_36:
        /*0074*/ 	.word	0x00000300


	//   ....[1]....
        /*0078*/ 	.word	0x00006bd0


	//----- nvinfo : EIATTR_CRS_STACK_SIZE
	.align		4
.L_37:
        /*007c*/ 	.byte	0x04, 0x1e
        /*007e*/ 	.short	(.L_39 - .L_38)
.L_38:
        /*0080*/ 	.word	0x00000000


	//----- nvinfo : EIATTR_CBANK_PARAM_SIZE
	.align		4
.L_39:
        /*0084*/ 	.byte	0x03, 0x19
        /*0086*/ 	.short	0x0018


	//----- nvinfo : EIATTR_PARAM_CBANK
	.align		4
        /*0088*/ 	.byte	0x04, 0x0a
        /*008a*/ 	.short	(.L_41 - .L_40)
	.align		4
.L_40:
        /*008c*/ 	.word	index@(.nv.constant0._Z9isCaboosemP17curandStateMtgp32Pb)
        /*0090*/ 	.short	0x0380
        /*0092*/ 	.short	0x0018


	//----- nvinfo : EIATTR_SW_WAR
	.align		4
.L_41:
        /*0094*/ 	.byte	0x04, 0x36
        /*0096*/ 	.short	(.L_43 - .L_42)
.L_42:
        /*0098*/ 	.word	0x00000008
.L_43:


//--------------------- .nv.callgraph             --------------------------
	.section	.nv.callgraph,"",@"SHT_CUDA_CALLGRAPH"
	.align	4
	.sectionentsize	8
	.align		4
        /*0000*/ 	.word	0x00000000
	.align		4
        /*0004*/ 	.word	0xffffffff
	.align		4
        /*0008*/ 	.word	index@(_Z9isCaboosemP17curandStateMtgp32Pb)
	.align		4
        /*000c*/ 	.word	index@(__assertfail)
	.align		4
        /*0010*/ 	.word	0x00000000
	.align		4
        /*0014*/ 	.word	0xfffffffe
	.align		4
        /*0018*/ 	.word	0x00000000
	.align		4
        /*001c*/ 	.word	0xfffffffd
	.align		4
        /*0020*/ 	.word	0x00000000
	.align		4
        /*0024*/ 	.word	0xfffffffc


//--------------------- .nv.constant4             --------------------------
	.section	.nv.constant4,"a",@progbits
	.align	8
	.align		8
.nv.constant4:
        /*0000*/ 	.dword	__assertfail
	.align		8
        /*0008*/ 	.dword	precalc_xorwow_matrix
	.align		8
        /*0010*/ 	.dword	precalc_xorwow_offset_matrix
	.align		8
        /*0018*/ 	.dword	mrg32k3aM1
	.align		8
        /*0020*/ 	.dword	mrg32k3aM2
	.align		8
        /*0028*/ 	.dword	mrg32k3aM1SubSeq
	.align		8
        /*0030*/ 	.dword	mrg32k3aM2SubSeq
	.align		8
        /*0038*/ 	.dword	mrg32k3aM1Seq
	.align		8
        /*0040*/ 	.dword	mrg32k3aM2Seq
	.align		8
        /*0048*/ 	.dword	__unnamed_1
	.align		8
        /*0050*/ 	.dword	__unnamed_2
	.align		8
        /*0058*/ 	.dword	$str
	.align		8
        /*0060*/ 	.dword	$str$1
	.align		8
        /*0068*/ 	.dword	$str$2
	.align		8
        /*0070*/ 	.dword	$str$3
	.align		8
        /*0078*/ 	.dword	$str$4
	.align		8
        /*0080*/ 	.dword	$str$5
	.align		8
        /*0088*/ 	.dword	$str$6


//--------------------- .nv.constant3             --------------------------
	.section	.nv.constant3,"a",@progbits
	.align	8
.nv.constant3:
	.type		__cr_lgamma_table,@object
	.size		__cr_lgamma_table,(.L_8 - __cr_lgamma_table)
__cr_lgamma_table:
        /*0000*/ 	.byte	0x00, 0x00, 0x00, 0x00, 0x00, 0x00, 0x00, 0x00, 0x00, 0x00, 0x00, 0x00, 0x00, 0x00, 0x00, 0x00
        /*0010*/ 	.byte	0xef, 0x39, 0xfa, 0xfe, 0x42, 0x2e, 0xe6, 0x3f, 0x02, 0x20, 0x2a, 0xfa, 0x0b, 0xab, 0xfc, 0x3f
        /*0020*/ 	.byte	0xf9, 0x2c, 0x92, 0x7c, 0xa7, 0x6c, 0x09, 0x40, 0xc9, 0x79, 0x44, 0x3c, 0x64, 0x26, 0x13, 0x40
        /*0030*/ 	.byte	0xca, 0x01, 0xcf, 0x3a, 0x27, 0x51, 0x1a, 0x40, 0x30, 0xcc, 0x2d, 0xf3, 0xe1, 0x0c, 0x21, 0x40
        /*0040*/ 	.byte	0x0d, 0xb7, 0xfc, 0x82, 0x8e, 0x35, 0x25, 0x40
.L_8:


//--------------------- .text._Z9isCaboosemP17curandStateMtgp32Pb --------------------------
	.section	.text._Z9isCaboosemP17curandStateMtgp32Pb,"ax",@progbits
	.align	128
        .global         _Z9isCaboosemP17curandStateMtgp32Pb
        .type           _Z9isCaboosemP17curandStateMtgp32Pb,@function
        .size           _Z9isCaboosemP17curandStateMtgp32Pb,(.L_x_49 - _Z9isCaboosemP17curandStateMtgp32Pb)
        .other          _Z9isCaboosemP17curandStateMtgp32Pb,@"STO_CUDA_ENTRY STV_DEFAULT"
_Z9isCaboosemP17curandStateMtgp32Pb:
.text._Z9isCaboosemP17curandStateMtgp32Pb:
[----:B------:R-:W0:Y:S01]  /*0000*/  LDC R1, c[0x0][0x37c] ;  /* 0x0000df00ff017b82 */ /* 0x000e220000000800 */
[----:B------:R-:W1:Y:S01]  /*0010*/  S2R R23, SR_CTAID.X ;  /* 0x0000000000177919 */ /* 0x000e620000002500 */
[----:B------:R-:W1:Y:S01]  /*0020*/  LDCU UR36, c[0x0][0x360] ;  /* 0x00006c00ff2477ac */ /* 0x000e620008000800 */
[----:B------:R-:W-:Y:S01]  /*0030*/  BSSY.RECONVERGENT B6, `(.L_x_0) ;  /* 0x0000015000067945 */ /* 0x000fe20003800200 */
[----:B------:R-:W1:Y:S02]  /*0040*/  S2R R16, SR_TID.X ;  /* 0x0000000000107919 */ /* 0x000e640000002100 */
[----:B-1----:R-:W-:-:S05]  /*0050*/  IMAD R17, R23, UR36, R16 ;  /* 0x0000002417117c24 */ /* 0x002fca000f8e0210 */
[----:B------:R-:W-:-:S13]  /*0060*/  ISETP.GE.U32.AND P0, PT, R17, 0x8000, PT ;  /* 0x000080001100780c */ /* 0x000fda0003f06070 */
[----:B0-----:R-:W-:Y:S05]  /*0070*/  @!P0 BRA `(.L_x_1) ;  /* 0x0000000000408947 */ /* 0x001fea0003800000 */
[----:B------:R-:W-:Y:S01]  /*0080*/  MOV R0, 0x0 ;  /* 0x0000000000007802 */ /* 0x000fe20000000f00 */
[----:B------:R-:W0:Y:S01]  /*0090*/  LDCU.64 UR4, c[0x4][0x70] ;  /* 0x01000e00ff0477ac */ /* 0x000e220008000a00 */
[----:B------:R-:W-:Y:S02]  /*00a0*/  IMAD.MOV.U32 R8, RZ, RZ, 0x75 ;  /* 0x00000075ff087424 */ /* 0x000fe400078e00ff */
[----:B------:R1:W2:Y:S01]  /*00b0*/  LDC.64 R2, c[0x4][R0] ;  /* 0x0100000000027b82 */ /* 0x0002a20000000a00 */
[----:B------:R-:W3:Y:S01]  /*00c0*/  LDCU.64 UR6, c[0x4][0x60] ;  /* 0x01000c00ff0677ac */ /* 0x000ee20008000a00 */
[----:B------:R-:W-:Y:S02]  /*00d0*/  IMAD.MOV.U32 R12, RZ, RZ, 0x1 ;  /* 0x00000001ff0c7424 */ /* 0x000fe400078e00ff */
[----:B------:R-:W-:Y:S01]  /*00e0*/  IMAD.MOV.U32 R13, RZ, RZ, RZ ;  /* 0x000000ffff0d7224 */ /* 0x000fe200078e00ff */
[----:B------:R-:W4:Y:S01]  /*00f0*/  LDCU.64 UR8, c[0x4][0x50] ;  /* 0x01000a00ff0877ac */ /* 0x000f220008000a00 */
[----:B0-----:R-:W-:-:S02]  /*0100*/  IMAD.U32 R4, RZ, RZ, UR4 ;  /* 0x00000004ff047e24 */ /* 0x001fc4000f8e00ff */
[----:B------:R-:W-:Y:S02]  /*0110*/  IMAD.U32 R5, RZ, RZ, UR5 ;  /* 0x00000005ff057e24 */ /* 0x000fe4000f8e00ff */
[----:B---3--:R-:W-:Y:S02]  /*0120*/  IMAD.U32 R6, RZ, RZ, UR6 ;  /* 0x00000006ff067e24 */ /* 0x008fe4000f8e00ff */
[----:B------:R-:W-:Y:S02]  /*0130*/  IMAD.U32 R7, RZ, RZ, UR7 ;  /* 0x00000007ff077e24 */ /* 0x000fe4000f8e00ff */
[----:B----4-:R-:W-:Y:S02]  /*0140*/  IMAD.U32 R10, RZ, RZ, UR8 ;  /* 0x00000008ff0a7e24 */ /* 0x010fe4000f8e00ff */
[----:B-1----:R-:W-:-:S07]  /*0150*/  IMAD.U32 R11, RZ, RZ, UR9 ;  /* 0x00000009ff0b7e24 */ /* 0x002fce000f8e00ff */
[----:B------:R-:W-:-:S07]  /*0160*/  LEPC R20, `(.L_x_1) ;  /* 0x000000001014794e */ /* 0x000fce0000000000 */
[----:B--2---:R-:W-:Y:S05]  /*0170*/  CALL.ABS.NOINC R2 ;  /* 0x0000000002007343 */ /* 0x004fea0003c00000 */
.L_x_1:
[----:B------:R-:W-:Y:S05]  /*0180*/  BSYNC.RECONVERGENT B6 ;  /* 0x0000000000067941 */ /* 0x000fea0003800200 */
.L_x_0:
[----:B------:R-:W0:Y:S01]  /*0190*/  LDC.64 R2, c[0x0][0x380] ;  /* 0x0000e000ff027b82 */ /* 0x000e220000000a00 */
[----:B------:R-:W-:Y:S01]  /*01a0*/  ISETP.GE.U32.AND P0, PT, R23, 0x80, PT ;  /* 0x000000801700780c */ /* 0x000fe20003f06070 */
[----:B0-----:R-:W-:-:S04]  /*01b0*/  IMAD.WIDE.U32 R2, R17, 0x64, R2 ;  /* 0x0000006411027825 */ /* 0x001fc800078e0002 */
[----:B------:R-:W-:-:S08]  /*01c0*/  IMAD.MOV.U32 R17, RZ, RZ, R3 ;  /* 0x000000ffff117224 */ /* 0x000fd000078e0003 */
[----:B------:R-:W-:Y:S05]  /*01d0*/  @!P0 BRA `(.L_x_2) ;  /* 0x0000000000408947 */ /* 0x000fea0003800000 */
        /* <DEDUP_REMOVED lines=16> */
.L_x_2:
[----:B------:R-:W-:-:S04]  /*02e0*/  ISETP.GT.U32.AND P0, PT, R2, -0x65, PT ;  /* 0xffffff9b0200780c */ /* 0x000fc80003f04070 */
[----:B------:R-:W-:-:S13]  /*02f0*/  ISETP.GT.U32.AND.EX P0, PT, R17, -0x1, PT, P0 ;  /* 0xffffffff1100780c */ /* 0x000fda0003f04100 */
[----:B------:R-:W-:Y:S05]  /*0300*/  @P0 EXIT ;  /* 0x000000000000094d */ /* 0x000fea0003800000 */
[----:B------:R-:W-:Y:S01]  /*0310*/  UMOV UR4, 0xc0000000 ;  /* 0xc000000000047882 */ /* 0x000fe20000000000 */
[----:B------:R-:W-:Y:S01]  /*0320*/  IMAD.MOV.U32 R0, RZ, RZ, 0x4321 ;  /* 0x00004321ff007424 */ /* 0x000fe200078e00ff */
[----:B------:R-:W0:Y:S01]  /*0330*/  S2R R19, SR_TID.Y ;  /* 0x0000000000137919 */ /* 0x000e220000002200 */
[----:B------:R-:W-:Y:S01]  /*0340*/  IMAD.U32 R3, RZ, RZ, UR4 ;  /* 0x00000004ff037e24 */ /* 0x000fe2000f8e00ff */
[----:B------:R-:W1:Y:S01]  /*0350*/  LDCU UR4, c[0x0][0x368] ;  /* 0x00006d00ff0477ac */ /* 0x000e620008000800 */
[----:B------:R-:W2:Y:S01]  /*0360*/  LDC.64 R24, c[0x0][0x388] ;  /* 0x0000e200ff187b82 */ /* 0x000ea20000000a00 */
[----:B------:R-:W3:Y:S02]  /*0370*/  S2R R4, SR_TID.Z ;  /* 0x0000000000047919 */ /* 0x000ee40000002300 */
[----:B------:R-:W-:Y:S01]  /*0380*/  PRMT R0, R3, R0, 0x3f ;  /* 0x0000003f03007416 */ /* 0x000fe20000000000 */
[----:B------:R-:W-:Y:S01]  /*0390*/  IMAD.MOV.U32 R3, RZ, RZ, 0x4b800000 ;  /* 0x4b800000ff037424 */ /* 0x000fe200078e00ff */
[----:B------:R-:W1:Y:S02]  /*03a0*/  LDCU UR5, c[0x0][0x364] ;  /* 0x00006c80ff0577ac */ /* 0x000e640008000800 */
[C---:B------:R-:W-:Y:S01]  /*03b0*/  FSETP.GEU.AND P1, PT, |R0|.reuse, 1.175494350822287508e-38, PT ;  /* 0x008000000000780b */ /* 0x040fe20003f2e200 */
[----:B------:R-:W4:Y:S01]  /*03c0*/  LDC.64 R26, c[0x0][0x358] ;  /* 0x0000d600ff1a7b82 */ /* 0x000f220000000a00 */
[----:B------:R-:W-:-:S02]  /*03d0*/  FSETP.GT.AND P0, PT, |R0|, 8.50705917302346158658e+37, PT ;  /* 0x7e8000000000780b */ /* 0x000fc40003f04200 */
[----:B------:R-:W-:-:S04]  /*03e0*/  FSEL R3, R3, 1, !P1 ;  /* 0x3f80000003037808 */ /* 0x000fc80004800000 */
[----:B------:R-:W-:-:S05]  /*03f0*/  FSEL R3, R3, 0.25, !P0 ;  /* 0x3e80000003037808 */ /* 0x000fca0004000000 */
[----:B------:R-:W-:Y:S01]  /*0400*/  FMUL R0, R0, R3 ;  /* 0x0000000300007220 */ /* 0x000fe20000400000 */
[----:B-1----:R-:W-:Y:S01]  /*0410*/  UIMAD UR4, UR4, UR5, URZ ;  /* 0x00000005040472a4 */ /* 0x002fe2000f8e02ff */
[----:B--2---:R-:W-:-:S04]  /*0420*/  IMAD.WIDE.U32 R24, R23, 0x1010, R24 ;  /* 0x0000101017187825 */ /* 0x004fc800078e0018 */
[----:B------:R-:W1:Y:S01]  /*0430*/  MUFU.RCP R0, R0 ;  /* 0x0000000000007308 */ /* 0x000e620000001000 */
[----:B0-----:R-:W-:-:S04]  /*0440*/  IMAD R19, R19, UR36, R16 ;  /* 0x0000002413137c24 */ /* 0x001fc8000f8e0210 */
[----:B---3--:R-:W-:Y:S02]  /*0450*/  IMAD R19, R4, UR4, R19 ;  /* 0x0000000404137c24 */ /* 0x008fe4000f8e0213 */
[----:B-1--4-:R-:W-:-:S07]  /*0460*/  FMUL R16, R3, R0 ;  /* 0x0000000003107220 */ /* 0x012fce0000400000 */
.L_x_47:
[----:B0-----:R-:W0:Y:S01]  /*0470*/  LDCU.64 UR4, c[0x0][0x380] ;  /* 0x00007000ff0477ac */ /* 0x001e220008000a00 */
[----:B------:R-:W-:Y:S01]  /*0480*/  BSSY.RECONVERGENT B6, `(.L_x_3) ;  /* 0x0000016000067945 */ /* 0x000fe20003800200 */
[----:B012---:R-:W-:-:S04]  /*0490*/  IADD3 R22, P0, PT, R2, -UR4, RZ ;  /* 0x8000000402167c10 */ /* 0x007fc8000ff1e0ff */
[----:B------:R-:W-:Y:S02]  /*04a0*/  IADD3.X R18, PT, PT, R17, ~UR5, RZ, P0, !PT ;  /* 0x8000000511127c10 */ /* 0x000fe400087fe4ff */
[----:B------:R-:W-:-:S04]  /*04b0*/  ISETP.GE.U32.AND P0, PT, R22, 0x320000, PT ;  /* 0x003200001600780c */ /* 0x000fc80003f06070 */
[----:B------:R-:W-:-:S13]  /*04c0*/  ISETP.GE.U32.AND.EX P0, PT, R18, RZ, PT, P0 ;  /* 0x000000ff1200720c */ /* 0x000fda0003f06100 */
        /* <DEDUP_REMOVED lines=17> */
.L_x_4:
[----:B------:R-:W-:Y:S05]  /*05e0*/  BSYNC.RECONVERGENT B6 ;  /* 0x0000000000067941 */ /* 0x000fea0003800200 */
.L_x_3:
[----:B------:R-:W0:Y:S01]  /*05f0*/  LDCU.64 UR4, c[0x0][0x390] ;  /* 0x00007200ff0477ac */ /* 0x000e220008000a00 */
[----:B------:R-:W-:Y:S02]  /*0600*/  R2UR UR6, R26 ;  /* 0x000000001a0672ca */ /* 0x000fe400000e0000 */
[----:B------:R-:W-:Y:S02]  /*0610*/  R2UR UR7, R27 ;  /* 0x000000001b0772ca */ /* 0x000fe400000e0000 */
[----:B0-----:R-:W-:-:S04]  /*0620*/  IADD3 R22, P0, PT, R22, UR4, RZ ;  /* 0x0000000416167c10 */ /* 0x001fc8000ff1e0ff */
[----:B------:R-:W-:-:S07]  /*0630*/  IADD3.X R23, PT, PT, R18, UR5, RZ, P0, !PT ;  /* 0x0000000512177c10 */ /* 0x000fce00087fe4ff */
[----:B------:R-:W2:Y:S01]  /*0640*/  LDG.E.U8 R0, desc[UR6][R22.64] ;  /* 0x0000000616007981 */ /* 0x000ea2000c1e1100 */
[----:B------:R-:W-:Y:S01]  /*0650*/  BSSY.RECONVERGENT B6, `(.L_x_5) ;  /* 0x0000013000067945 */ /* 0x000fe20003800200 */
[----:B--2---:R-:W-:-:S13]  /*0660*/  ISETP.NE.AND P0, PT, R0, RZ, PT ;  /* 0x000000ff0000720c */ /* 0x004fda0003f05270 */
        /* <DEDUP_REMOVED lines=17> */
.L_x_6:
[----:B------:R-:W-:Y:S05]  /*0780*/  BSYNC.RECONVERGENT B6 ;  /* 0x0000000000067941 */ /* 0x000fea0003800200 */
.L_x_5:
[----:B------:R-:W-:Y:S01]  /*0790*/  ISETP.GE.U32.AND P1, PT, R2, 0x2, PT ;  /* 0x000000020200780c */ /* 0x000fe20003f26070 */
[----:B------:R-:W-:Y:S01]  /*07a0*/  IMAD.MOV.U32 R11, RZ, RZ, 0x1 ;  /* 0x00000001ff0b7424 */ /* 0x000fe200078e00ff */
[----:B------:R-:W-:Y:S01]  /*07b0*/  R2UR UR4, R26 ;  /* 0x000000001a0472ca */ /* 0x000fe200000e0000 */
[----:B------:R-:W-:Y:S01]  /*07c0*/  BSSY B8, `(.L_x_7) ;  /* 0x0000471000087945 */ /* 0x000fe20003800000 */
[----:B------:R-:W-:Y:S02]  /*07d0*/  R2UR UR5, R27 ;  /* 0x000000001b0572ca */ /* 0x000fe400000e0000 */
[----:B------:R-:W-:Y:S02]  /*07e0*/  ISETP.GE.U32.AND.EX P1, PT, R17, RZ, PT, P1 ;  /* 0x000000ff1100720c */ /* 0x000fe40003f26110 */
[----:B------:R-:W-:-:S09]  /*07f0*/  PLOP3.LUT P0, PT, PT, PT, PT, 0x80, 0x8 ;  /* 0x000000000008781c */ /* 0x000fd20003f0f070 */
[----:B------:R0:W-:Y:S02]  /*0800*/  STG.E.U8 desc[UR4][R22.64], R11 ;  /* 0x0000000b16007986 */ /* 0x0001e4000c101104 */
[----:B------:R-:W-:Y:S05]  /*0810*/  @!P1 BRA `(.L_x_8) ;  /* 0x0000004400ac9947 */ /* 0x000fea0003800000 */
[----:B------:R-:W-:Y:S02]  /*0820*/  IMAD.MOV.U32 R18, RZ, RZ, RZ ;  /* 0x000000ffff127224 */ /* 0x000fe400078e00ff */
[----:B------:R-:W-:Y:S02]  /*0830*/  IMAD.MOV.U32 R30, RZ, RZ, RZ ;  /* 0x000000ffff1e7224 */ /* 0x000fe400078e00ff */
[----:B------:R-:W-:Y:S02]  /*0840*/  IMAD.MOV.U32 R31, RZ, RZ, 0x1 ;  /* 0x00000001ff1f7424 */ /* 0x000fe400078e00ff */
[----:B------:R-:W-:-:S07]  /*0850*/  IMAD.MOV.U32 R32, RZ, RZ, RZ ;  /* 0x000000ffff207224 */ /* 0x000fce00078e00ff */
.L_x_33:
[----:B0-----:R-:W-:Y:S01]  /*0860*/  IADD3 R11, P0, PT, R31, -0x1, RZ ;  /* 0xffffffff1f0b7810 */ /* 0x001fe20007f1e0ff */
[----:B------:R-:W-:Y:S03]  /*0870*/  BSSY B7, `(.L_x_9) ;  /* 0x0000458000077945 */ /* 0x000fe60003800000 */
[----:B------:R-:W-:-:S05]  /*0880*/  IADD3.X R3, P0, PT, R32, -0x1, RZ, P0, !PT ;  /* 0xffffffff20037810 */ /* 0x000fca000071e4ff */
[----:B------:R-:W-:-:S04]  /*0890*/  IMAD.WIDE.U32 R4, R3, R31, RZ ;  /* 0x0000001f03047225 */ /* 0x000fc800078e00ff */
[----:B------:R-:W-:Y:S02]  /*08a0*/  IMAD R0, R3, R18, RZ ;  /* 0x0000001203007224 */ /* 0x000fe400078e02ff */
[----:B------:R-:W-:-:S04]  /*08b0*/  IMAD.WIDE.U32 R6, P1, R32, R11, R4 ;  /* 0x0000000b20067225 */ /* 0x000fc80007820004 */
[----:B------:R-:W-:-:S04]  /*08c0*/  IMAD.WIDE.U32 R4, R11, R31, RZ ;  /* 0x0000001f0b047225 */ /* 0x000fc800078e00ff */
[----:B------:R-:W-:Y:S01]  /*08d0*/  IMAD.X R9, RZ, RZ, RZ, P1 ;  /* 0x000000ffff097224 */ /* 0x000fe200008e06ff */
[----:B------:R-:W-:Y:S01]  /*08e0*/  IADD3 R10, P1, PT, R5, R6, RZ ;  /* 0x00000006050a7210 */ /* 0x000fe20007f3e0ff */
[----:B------:R-:W-:Y:S02]  /*08f0*/  IMAD.MOV.U32 R8, RZ, RZ, R7 ;  /* 0x000000ffff087224 */ /* 0x000fe400078e0007 */
[----:B------:R-:W-:Y:S02]  /*0900*/  IMAD R5, R30, R11, R0 ;  /* 0x0000000b1e057224 */ /* 0x000fe400078e0200 */
[----:B------:R-:W-:Y:S01]  /*0910*/  IMAD.WIDE.U32.X R6, R32, R3, R8, P1 ;  /* 0x0000000320067225 */ /* 0x000fe200008e0408 */
[----:B------:R-:W-:-:S04]  /*0920*/  IADD3.X R3, P0, PT, R18, -0x1, RZ, P0, !PT ;  /* 0xffffffff12037810 */ /* 0x000fc8000071e4ff */
[----:B------:R-:W-:Y:S01]  /*0930*/  IADD3.X R0, PT, PT, R30, -0x1, RZ, P0, !PT ;  /* 0xffffffff1e007810 */ /* 0x000fe200007fe4ff */
[----:B------:R-:W-:Y:S01]  /*0940*/  IMAD.WIDE.U32 R6, R18, R11, R6 ;  /* 0x0000000b12067225 */ /* 0x000fe200078e0006 */
[----:B------:R-:W-:-:S03]  /*0950*/  IADD3 R8, P0, PT, R2, R4, RZ ;  /* 0x0000000402087210 */ /* 0x000fc60007f1e0ff */
[----:B------:R-:W-:Y:S01]  /*0960*/  IMAD.IADD R7, R7, 0x1, R5 ;  /* 0x0000000107077824 */ /* 0x000fe200078e0205 */
[----:B------:R-:W-:Y:S01]  /*0970*/  IADD3.X R10, P0, PT, R17, R10, RZ, P0, !PT ;  /* 0x0000000a110a7210 */ /* 0x000fe2000071e4ff */
[----:B------:R-:W-:Y:S02]  /*0980*/  IMAD R0, R0, R31, RZ ;  /* 0x0000001f00007224 */ /* 0x000fe400078e02ff */
[----:B------:R-:W-:-:S04]  /*0990*/  IMAD.WIDE.U32 R4, R31, R3, R6 ;  /* 0x000000031f047225 */ /* 0x000fc800078e0006 */
[----:B------:R-:W-:Y:S01]  /*09a0*/  IMAD R3, R32, R3, R0 ;  /* 0x0000000320037224 */ /* 0x000fe200078e0200 */
[----:B------:R-:W-:Y:S02]  /*09b0*/  IADD3.X R33, P0, PT, RZ, R4, RZ, P0, !PT ;  /* 0x00000004ff217210 */ /* 0x000fe4000071e4ff */
[----:B------:R-:W-:-:S03]  /*09c0*/  LOP3.LUT R0, R8, 0xfffffffe, RZ, 0xc0, !PT ;  /* 0xfffffffe08007812 */ /* 0x000fc600078ec0ff */
[----:B------:R-:W-:Y:S01]  /*09d0*/  IMAD.X R5, R5, 0x1, R3, P0 ;  /* 0x0000000105057824 */ /* 0x000fe200000e0603 */
[----:B------:R-:W-:-:S04]  /*09e0*/  LOP3.LUT P0, RZ, R33, 0x2, R0, 0xf6, !PT ;  /* 0x0000000221ff7812 */ /* 0x000fc8000780f600 */
[----:B------:R-:W-:-:S13]  /*09f0*/  LOP3.LUT P0, RZ, R10, R5, RZ, 0xfc, P0 ;  /* 0x000000050aff7212 */ /* 0x000fda000000fcff */
[----:B------:R-:W-:Y:S05]  /*0a00*/  @!P0 BRA `(.L_x_10) ;  /* 0x0000004000f88947 */ /* 0x000fea0003800000 */
[----:B------:R-:W0:Y:S02]  /*0a10*/  LDCU UR4, c[0x0][0x380] ;  /* 0x00007000ff0477ac */ /* 0x000e240008000800 */
[----:B0-----:R-:W-:-:S04]  /*0a20*/  ULOP3.LUT UR4, UR4, 0x1, URZ, 0xc0, !UPT ;  /* 0x0000000104047892 */ /* 0x001fc8000f8ec0ff */
[----:B------:R-:W-:-:S04]  /*0a30*/  UISETP.NE.U32.AND UP0, UPT, UR4, 0x1, UPT ;  /* 0x000000010400788c */ /* 0x000fc8000bf05070 */
[----:B------:R-:W-:-:S09]  /*0a40*/  UISETP.NE.U32.AND.EX UP0, UPT, URZ, URZ, UPT, UP0 ;  /* 0x000000ffff00728c */ /* 0x000fd2000bf05100 */
[----:B------:R-:W-:Y:S05]  /*0a50*/  BRA.U UP0, `(.L_x_11) ;  /* 0x0000004100cc7547 */ /* 0x000fea000b800000 */
[----:B------:R-:W-:Y:S01]  /*0a60*/  IADD3 R0, P0, PT, R8, -0x1, RZ ;  /* 0xffffffff08007810 */ /* 0x000fe20007f1e0ff */
[----:B------:R-:W-:Y:S01]  /*0a70*/  BSSY.RECONVERGENT B0, `(.L_x_12) ;  /* 0x000000e000007945 */ /* 0x000fe20003800200 */
[----:B------:R-:W-:Y:S02]  /*0a80*/  IMAD.MOV.U32 R34, RZ, RZ, -0x2 ;  /* 0xfffffffeff227424 */ /* 0x000fe400078e00ff */
[----:B------:R-:W-:-:S04]  /*0a90*/  IADD3.X R3, P0, PT, R10, -0x1, RZ, P0, !PT ;  /* 0xffffffff0a037810 */ /* 0x000fc8000071e4ff */
[----:B------:R-:W-:-:S04]  /*0aa0*/  IADD3.X R33, P0, PT, R33, -0x1, RZ, P0, !PT ;  /* 0xffffffff21217810 */ /* 0x000fc8000071e4ff */
[----:B------:R-:W-:-:S09]  /*0ab0*/  IADD3.X R36, PT, PT, R5, -0x1, RZ, P0, !PT ;  /* 0xffffffff05247810 */ /* 0x000fd200007fe4ff */
.L_x_13:
[----:B------:R-:W-:Y:S01]  /*0ac0*/  LOP3.LUT P0, RZ, R0, 0x2, RZ, 0xc0, !PT ;  /* 0x0000000200ff7812 */ /* 0x000fe2000780c0ff */
[----:B------:R-:W-:Y:S01]  /*0ad0*/  VIADD R34, R34, 0x1 ;  /* 0x0000000122227836 */ /* 0x000fe20000000000 */
[----:B------:R-:W-:Y:S02]  /*0ae0*/  SHF.L.W.U32.HI R28, R0, 0x1f, R3 ;  /* 0x0000001f001c7819 */ /* 0x000fe40000010e03 */
[----:B------:R-:W-:Y:S02]  /*0af0*/  SHF.L.W.U32.HI R29, R3, 0x1f, R33 ;  /* 0x0000001f031d7819 */ /* 0x000fe40000010e21 */
[----:B------:R-:W-:Y:S01]  /*0b00*/  SHF.R.U64 R33, R33, 0x1, R36 ;  /* 0x0000000121217819 */ /* 0x000fe20000001224 */
[----:B------:R-:W-:Y:S01]  /*0b10*/  IMAD.MOV.U32 R0, RZ, RZ, R28 ;  /* 0x000000ffff007224 */ /* 0x000fe200078e001c */
[----:B------:R-:W-:Y:S01]  /*0b20*/  SHF.R.U32.HI R36, RZ, 0x1, R36 ;  /* 0x00000001ff247819 */ /* 0x000fe20000011624 */
[----:B------:R-:W-:-:S04]  /*0b30*/  IMAD.MOV.U32 R3, RZ, RZ, R29 ;  /* 0x000000ffff037224 */ /* 0x000fc800078e001d */
[----:B------:R-:W-:Y:S05]  /*0b40*/  @!P0 BRA `(.L_x_13) ;  /* 0xfffffffc00dc8947 */ /* 0x000fea000383ffff */
[----:B------:R-:W-:Y:S05]  /*0b50*/  BSYNC.RECONVERGENT B0 ;  /* 0x0000000000007941 */ /* 0x000fea0003800200 */
.L_x_12:
[C---:B------:R-:W-:Y:S02]  /*0b60*/  R2UR UR4, R26.reuse ;  /* 0x000000001a0472ca */ /* 0x040fe400000e0000 */
[C---:B------:R-:W-:Y:S02]  /*0b70*/  R2UR UR5, R27.reuse ;  /* 0x000000001b0572ca */ /* 0x040fe400000e0000 */
[----:B------:R-:W-:Y:S02]  /*0b80*/  R2UR UR6, R26 ;  /* 0x000000001a0672ca */ /* 0x000fe400000e0000 */
[----:B------:R-:W-:-:S09]  /*0b90*/  R2UR UR7, R27 ;  /* 0x000000001b0772ca */ /* 0x000fd200000e0000 */
[----:B------:R-:W2:Y:S04]  /*0ba0*/  LDG.E.64 R8, desc[UR4][R24.64+0x1008] ;  /* 0x0010080418087981 */ /* 0x000ea8000c1e1b00 */
[----:B------:R-:W2:Y:S02]  /*0bb0*/  LDG.E.64 R6, desc[UR6][R24.64+0x1000] ;  /* 0x0010000618067981 */ /* 0x000ea4000c1e1b00 */
[----:B--2---:R-:W-:-:S05]  /*0bc0*/  IMAD.WIDE R4, R7, 0x4, R8 ;  /* 0x0000000407047825 */ /* 0x004fca00078e0208 */
[----:B------:R-:W2:Y:S01]  /*0bd0*/  LD.E R3, desc[UR4][R4.64] ;  /* 0x0000000404037980 */ /* 0x000ea2000c101900 */
[----:B------:R-:W-:Y:S01]  /*0be0*/  IMAD.IADD R6, R19, 0x1, R6 ;  /* 0x0000000113067824 */ /* 0x000fe200078e0206 */
[----:B------:R-:W-:Y:S02]  /*0bf0*/  R2UR UR10, R26 ;  /* 0x000000001a0a72ca */ /* 0x000fe400000e0000 */
[C---:B------:R-:W-:Y:S01]  /*0c00*/  R2UR UR11, R27.reuse ;  /* 0x000000001b0b72ca */ /* 0x040fe200000e0000 */
[----:B------:R-:W-:Y:S01]  /*0c10*/  IMAD.SHL.U32 R0, R6, 0x4, RZ ;  /* 0x0000000406007824 */ /* 0x000fe200078e00ff */
[----:B------:R-:W-:Y:S02]  /*0c20*/  R2UR UR8, R26 ;  /* 0x000000001a0872ca */ /* 0x000fe400000e0000 */
[----:B------:R-:W-:Y:S02]  /*0c30*/  R2UR UR9, R27 ;  /* 0x000000001b0972ca */ /* 0x000fe400000e0000 */
[----:B------:R-:W-:-:S02]  /*0c40*/  LOP3.LUT R11, R0, 0xffc, RZ, 0xc0, !PT ;  /* 0x00000ffc000b7812 */ /* 0x000fc400078ec0ff */
[----:B------:R-:W-:Y:S02]  /*0c50*/  R2UR UR14, R26 ;  /* 0x000000001a0e72ca */ /* 0x000fe400000e0000 */
[----:B------:R-:W-:Y:S02]  /*0c60*/  IADD3 R10, P0, PT, R24, R11, RZ ;  /* 0x0000000b180a7210 */ /* 0x000fe40007f1e0ff */
[C---:B------:R-:W-:Y:S01]  /*0c70*/  R2UR UR15, R27.reuse ;  /* 0x000000001b0f72ca */ /* 0x040fe200000e0000 */
[----:B------:R-:W3:Y:S01]  /*0c80*/  LD.E R8, desc[UR10][R8.64+0x9f60] ;  /* 0x009f600a08087980 */ /* 0x000ee2000c101900 */
[----:B------:R-:W-:Y:S01]  /*0c90*/  R2UR UR12, R26 ;  /* 0x000000001a0c72ca */ /* 0x000fe200000e0000 */
[----:B------:R-:W-:Y:S01]  /*0ca0*/  IMAD.X R11, RZ, RZ, R25, P0 ;  /* 0x000000ffff0b7224 */ /* 0x000fe200000e0619 */
[----:B------:R-:W-:-:S04]  /*0cb0*/  R2UR UR13, R27 ;  /* 0x000000001b0d72ca */ /* 0x000fc800000e0000 */
[----:B------:R-:W3:Y:S05]  /*0cc0*/  LDG.E R10, desc[UR4][R10.64] ;  /* 0x000000040a0a7981 */ /* 0x000eea000c1e1900 */
[----:B------:R-:W4:Y:S04]  /*0cd0*/  LD.E R35, desc[UR14][R4.64+0x9c40] ;  /* 0x009c400e04237980 */ /* 0x000f28000c101900 */
[----:B------:R-:W5:Y:S01]  /*0ce0*/  LD.E R21, desc[UR12][R4.64+0x9920] ;  /* 0x0099200c04157980 */ /* 0x000f62000c101900 */
[----:B--2---:R-:W-:-:S02]  /*0cf0*/  IMAD.IADD R3, R3, 0x1, R6 ;  /* 0x0000000103037824 */ /* 0x004fc400078e0206 */
[----:B------:R-:W-:Y:S02]  /*0d00*/  VIADD R6, R0, 0x4 ;  /* 0x0000000400067836 */ /* 0x000fe40000000000 */
[----:B------:R-:W-:-:S03]  /*0d10*/  IMAD.SHL.U32 R3, R3, 0x4, RZ ;  /* 0x0000000403037824 */ /* 0x000fc600078e00ff */
[----:B------:R-:W-:Y:S02]  /*0d20*/  LOP3.LUT R13, R6, 0xffc, RZ, 0xc0, !PT ;  /* 0x00000ffc060d7812 */ /* 0x000fe400078ec0ff */
[----:B------:R-:W-:Y:S02]  /*0d30*/  LOP3.LUT R15, R3, 0xffc, RZ, 0xc0, !PT ;  /* 0x00000ffc030f7812 */ /* 0x000fe400078ec0ff */
[C---:B------:R-:W-:Y:S02]  /*0d40*/  IADD3 R12, P1, PT, R24.reuse, R13, RZ ;  /* 0x0000000d180c7210 */ /* 0x040fe40007f3e0ff */
[----:B------:R-:W-:-:S03]  /*0d50*/  IADD3 R14, P0, PT, R24, R15, RZ ;  /* 0x0000000f180e7210 */ /* 0x000fc60007f1e0ff */
[--C-:B------:R-:W-:Y:S02]  /*0d60*/  IMAD.X R13, RZ, RZ, R25.reuse, P1 ;  /* 0x000000ffff0d7224 */ /* 0x100fe400008e0619 */
[----:B------:R-:W-:-:S04]  /*0d70*/  IMAD.X R15, RZ, RZ, R25, P0 ;  /* 0x000000ffff0f7224 */ /* 0x000fc800000e0619 */
[----:B------:R-:W3:Y:S04]  /*0d80*/  LDG.E R13, desc[UR6][R12.64] ;  /* 0x000000060c0d7981 */ /* 0x000ee8000c1e1900 */
[----:B------:R-:W4:Y:S01]  /*0d90*/  LDG.E R14, desc[UR8][R14.64] ;  /* 0x000000080e0e7981 */ /* 0x000f22000c1e1900 */
[----:B---3--:R-:W-:Y:S02]  /*0da0*/  LOP3.LUT R6, R13, R8, R10, 0x78, !PT ;  /* 0x000000080d067212 */ /* 0x008fe400078e780a */
[----:B----4-:R-:W-:Y:S02]  /*0db0*/  SHF.R.U32.HI R35, RZ, R35, R14 ;  /* 0x00000023ff237219 */ /* 0x010fe4000001160e */
[----:B-----5:R-:W-:-:S04]  /*0dc0*/  SHF.L.U32 R21, R6, R21, RZ ;  /* 0x0000001506157219 */ /* 0x020fc800000006ff */
[----:B------:R-:W-:Y:S01]  /*0dd0*/  LOP3.LUT R21, R6, R35, R21, 0x96, !PT ;  /* 0x0000002306157212 */ /* 0x000fe200078e9615 */
[----:B------:R-:W-:-:S04]  /*0de0*/  IMAD.WIDE R6, R7, 0x3c, R4 ;  /* 0x0000003c07067825 */ /* 0x000fc800078e0204 */
[----:B------:R-:W-:-:S05]  /*0df0*/  IMAD.SHL.U32 R20, R21, 0x4, RZ ;  /* 0x0000000415147824 */ /* 0x000fca00078e00ff */
[----:B------:R-:W-:-:S04]  /*0e00*/  LOP3.LUT R11, R20, 0x3c, RZ, 0xc0, !PT ;  /* 0x0000003c140b7812 */ /* 0x000fc800078ec0ff */
[----:B------:R-:W-:-:S05]  /*0e10*/  IADD3 R8, P0, PT, R6, R11, RZ ;  /* 0x0000000b06087210 */ /* 0x000fca0007f1e0ff */
[----:B------:R-:W-:-:S05]  /*0e20*/  IMAD.X R9, RZ, RZ, R7, P0 ;  /* 0x000000ffff097224 */ /* 0x000fca00000e0607 */
[----:B------:R-:W2:Y:S01]  /*0e30*/  LD.E R8, desc[UR4][R8.64+0x320] ;  /* 0x0003200408087980 */ /* 0x000ea2000c101900 */
[----:B------:R-:W-:Y:S02]  /*0e40*/  VIADD R0, R0, 0x57c ;  /* 0x0000057c00007836 */ /* 0x000fe40000000000 */
[----:B------:R-:W-:-:S03]  /*0e50*/  VIADD R3, R3, 0xfffffffc ;  /* 0xfffffffc03037836 */ /* 0x000fc60000000000 */
[----:B------:R-:W-:Y:S02]  /*0e60*/  LOP3.LUT R5, R0, 0xffc, RZ, 0xc0, !PT ;  /* 0x00000ffc00057812 */ /* 0x000fe400078ec0ff */
[----:B------:R-:W-:Y:S02]  /*0e70*/  LOP3.LUT R3, R3, 0xffc, RZ, 0xc0, !PT ;  /* 0x00000ffc03037812 */ /* 0x000fe400078ec0ff */
[C---:B------:R-:W-:Y:S02]  /*0e80*/  IADD3 R4, P0, PT, R24.reuse, R5, RZ ;  /* 0x0000000518047210 */ /* 0x040fe40007f1e0ff */
[----:B------:R-:W-:-:S03]  /*0e90*/  IADD3 R10, P1, PT, R24, R3, RZ ;  /* 0x00000003180a7210 */ /* 0x000fc60007f3e0ff */
[--C-:B------:R-:W-:Y:S02]  /*0ea0*/  IMAD.X R5, RZ, RZ, R25.reuse, P0 ;  /* 0x000000ffff057224 */ /* 0x100fe400000e0619 */
[----:B------:R-:W-:Y:S01]  /*0eb0*/  IMAD.X R11, RZ, RZ, R25, P1 ;  /* 0x000000ffff0b7224 */ /* 0x000fe200008e0619 */
[----:B--2---:R-:W-:-:S05]  /*0ec0*/  LOP3.LUT R20, R21, R8, RZ, 0x3c, !PT ;  /* 0x0000000815147212 */ /* 0x004fca00078e3cff */
[----:B------:R0:W-:Y:S04]  /*0ed0*/  STG.E desc[UR4][R4.64], R20 ;  /* 0x0000001404007986 */ /* 0x0001e8000c101904 */
[----:B------:R-:W2:Y:S01]  /*0ee0*/  LDG.E R10, desc[UR6][R10.64] ;  /* 0x000000060a0a7981 */ /* 0x000ea2000c1e1900 */
[----:B------:R-:W1:Y:S01]  /*0ef0*/  LDCU UR4, c[0x0][0x368] ;  /* 0x00006d00ff0477ac */ /* 0x000e620008000800 */
[----:B------:R-:W1:Y:S01]  /*0f00*/  LDCU UR5, c[0x0][0x364] ;  /* 0x00006c80ff0577ac */ /* 0x000e620008000800 */
[----:B------:R-:W3:Y:S01]  /*0f10*/  LDC R15, c[0x0][0x360] ;  /* 0x0000d800ff0f7b82 */ /* 0x000ee20000000800 */
[----:B------:R-:W-:Y:S01]  /*0f20*/  ISETP.NE.AND P4, PT, R19, RZ, PT ;  /* 0x000000ff1300720c */ /* 0x000fe20003f85270 */
[----:B-1----:R-:W-:-:S06]  /*0f30*/  UIMAD UR4, UR4, UR5, URZ ;  /* 0x00000005040472a4 */ /* 0x002fcc000f8e02ff */
[----:B---3--:R-:W-:Y:S01]  /*0f40*/  IMAD R15, R15, UR4, RZ ;  /* 0x000000040f0f7c24 */ /* 0x008fe2000f8e02ff */
[----:B--2---:R-:W-:-:S04]  /*0f50*/  SHF.R.U32.HI R3, RZ, 0x10, R10 ;  /* 0x00000010ff037819 */ /* 0x004fc8000001160a */
[----:B------:R-:W-:-:S04]  /*0f60*/  LOP3.LUT R3, R3, R10, RZ, 0x3c, !PT ;  /* 0x0000000a03037212 */ /* 0x000fc800078e3cff */
[----:B------:R-:W-:-:S04]  /*0f70*/  SHF.R.U32.HI R0, RZ, 0x8, R3 ;  /* 0x00000008ff007819 */ /* 0x000fc80000011603 */
[----:B------:R-:W-:-:S05]  /*0f80*/  LOP3.LUT R0, R0, R3, RZ, 0x3c, !PT ;  /* 0x0000000300007212 */ /* 0x000fca00078e3cff */
[----:B------:R-:W-:-:S05]  /*0f90*/  IMAD.SHL.U32 R0, R0, 0x4, RZ ;  /* 0x0000000400007824 */ /* 0x000fca00078e00ff */
[----:B------:R-:W-:-:S04]  /*0fa0*/  LOP3.LUT R3, R0, 0x3c, RZ, 0xc0, !PT ;  /* 0x0000003c00037812 */ /* 0x000fc800078ec0ff */
[----:B0-----:R-:W-:-:S05]  /*0fb0*/  IADD3 R4, P0, PT, R6, R3, RZ ;  /* 0x0000000306047210 */ /* 0x001fca0007f1e0ff */
[----:B------:R-:W-:-:S05]  /*0fc0*/  IMAD.X R5, RZ, RZ, R7, P0 ;  /* 0x000000ffff057224 */ /* 0x000fca00000e0607 */
[----:B------:R0:W2:Y:S01]  /*0fd0*/  LD.E R39, desc[UR6][R4.64+0x3520] ;  /* 0x0035200604277980 */ /* 0x0000a2000c101900 */
[----:B------:R-:W-:Y:S05]  /*0fe0*/  WARPSYNC.ALL ;  /* 0x0000000000007948 */ /* 0x000fea0003800000 */
[----:B------:R-:W-:Y:S02]  /*0ff0*/  @!P4 R2UR UR4, R26 ;  /* 0x000000001a04c2ca */ /* 0x000fe400000e0000 */
[----:B------:R-:W-:Y:S01]  /*1000*/  @!P4 R2UR UR5, R27 ;  /* 0x000000001b05c2ca */ /* 0x000fe200000e0000 */
[----:B------:R-:W-:-:S12]  /*1010*/  BAR.SYNC.DEFER_BLOCKING 0x0 ;  /* 0x0000000000007b1d */ /* 0x000fd80000010000 */
[----:B------:R-:W3:Y:S01]  /*1020*/  @!P4 LDG.E R0, desc[UR4][R24.64+0x1000] ;  /* 0x001000041800c981 */ /* 0x000ee2000c1e1900 */
[C---:B------:R-:W-:Y:S02]  /*1030*/  @!P4 R2UR UR4, R26.reuse ;  /* 0x000000001a04c2ca */ /* 0x040fe400000e0000 */
[C---:B------:R-:W-:Y:S02]  /*1040*/  @!P4 R2UR UR5, R27.reuse ;  /* 0x000000001b05c2ca */ /* 0x040fe400000e0000 */
[C---:B------:R-:W-:Y:S02]  /*1050*/  R2UR UR6, R26.reuse ;  /* 0x000000001a0672ca */ /* 0x040fe400000e0000 */
[C---:B------:R-:W-:Y:S02]  /*1060*/  R2UR UR7, R27.reuse ;  /* 0x000000001b0772ca */ /* 0x040fe400000e0000 */
[----:B------:R-:W-:Y:S02]  /*1070*/  R2UR UR8, R26 ;  /* 0x000000001a0872ca */ /* 0x000fe400000e0000 */
[----:B------:R-:W-:Y:S01]  /*1080*/  R2UR UR9, R27 ;  /* 0x000000001b0972ca */ /* 0x000fe200000e0000 */
[----:B---3--:R-:W-:-:S05]  /*1090*/  @!P4 IMAD.IADD R0, R15, 0x1, R0 ;  /* 0x000000010f00c824 */ /* 0x008fca00078e0200 */
[----:B------:R-:W-:-:S05]  /*10a0*/  @!P4 LOP3.LUT R3, R0, 0x3ff, RZ, 0xc0, !PT ;  /* 0x000003ff0003c812 */ /* 0x000fca00078ec0ff */
[----:B------:R1:W-:Y:S01]  /*10b0*/  @!P4 STG.E desc[UR4][R24.64+0x1000], R3 ;  /* 0x001000031800c986 */ /* 0x0003e2000c101904 */
[----:B------:R-:W-:Y:S06]  /*10c0*/  BAR.SYNC.DEFER_BLOCKING 0x0 ;  /* 0x0000000000007b1d */ /* 0x000fec0000010000 */
[----:B------:R-:W3:Y:S04]  /*10d0*/  LDG.E.64 R4, desc[UR6][R24.64+0x1008] ;  /* 0x0010080618047981 */ /* 0x000ee8000c1e1b00 */
[----:B------:R-:W3:Y:S01]  /*10e0*/  LDG.E.64 R8, desc[UR8][R24.64+0x1000] ;  /* 0x0010000818087981 */ /* 0x000ee2000c1e1b00 */
[----:B------:R-:W-:-:S02]  /*10f0*/  R2UR UR4, R26 ;  /* 0x000000001a0472ca */ /* 0x000fc400000e0000 */
[----:B------:R-:W-:Y:S01]  /*1100*/  R2UR UR5, R27 ;  /* 0x000000001b0572ca */ /* 0x000fe200000e0000 */
[----:B---3--:R-:W-:-:S12]  /*1110*/  IMAD.WIDE R6, R9, 0x4, R4 ;  /* 0x0000000409067825 */ /* 0x008fd800078e0204 */
[----:B------:R-:W3:Y:S01]  /*1120*/  LD.E R10, desc[UR4][R6.64] ;  /* 0x00000004060a7980 */ /* 0x000ee2000c101900 */
[----:B------:R-:W-:-:S04]  /*1130*/  IMAD.IADD R11, R19, 0x1, R8 ;  /* 0x00000001130b7824 */ /* 0x000fc800078e0208 */
[----:B------:R-:W-:-:S04]  /*1140*/  IMAD.SHL.U32 R0, R11, 0x4, RZ ;  /* 0x000000040b007824 */ /* 0x000fc800078e00ff */
[C---:B------:R-:W-:Y:S01]  /*1150*/  VIADD R8, R0.reuse, 0x4 ;  /* 0x0000000400087836 */ /* 0x040fe20000000000 */
[----:B------:R-:W-:Y:S02]  /*1160*/  LOP3.LUT R41, R0, 0xffc, RZ, 0xc0, !PT ;  /* 0x00000ffc00297812 */ /* 0x000fe400078ec0ff */
[----:B------:R-:W-:Y:S02]  /*1170*/  R2UR UR4, R26 ;  /* 0x000000001a0472ca */ /* 0x000fe400000e0000 */
[----:B------:R-:W-:Y:S02]  /*1180*/  LOP3.LUT R13, R8, 0xffc, RZ, 0xc0, !PT ;  /* 0x00000ffc080d7812 */ /* 0x000fe400078ec0ff */
[C---:B------:R-:W-:Y:S02]  /*1190*/  R2UR UR5, R27.reuse ;  /* 0x000000001b0572ca */ /* 0x040fe400000e0000 */
[----:B------:R-:W-:Y:S02]  /*11a0*/  R2UR UR6, R26 ;  /* 0x000000001a0672ca */ /* 0x000fe400000e0000 */
[----:B------:R-:W-:-:S02]  /*11b0*/  R2UR UR7, R27 ;  /* 0x000000001b0772ca */ /* 0x000fc400000e0000 */
[----:B------:R-:W-:Y:S02]  /*11c0*/  R2UR UR10, R26 ;  /* 0x000000001a0a72ca */ /* 0x000fe400000e0000 */
[C---:B------:R-:W-:Y:S02]  /*11d0*/  R2UR UR11, R27.reuse ;  /* 0x000000001b0b72ca */ /* 0x040fe400000e0000 */
[C---:B------:R-:W-:Y:S02]  /*11e0*/  IADD3 R40, P0, PT, R24.reuse, R41, RZ ;  /* 0x0000002918287210 */ /* 0x040fe40007f1e0ff */
[----:B------:R-:W-:Y:S02]  /*11f0*/  IADD3 R12, P1, PT, R24, R13, RZ ;  /* 0x0000000d180c7210 */ /* 0x000fe40007f3e0ff */
[----:B------:R-:W-:Y:S02]  /*1200*/  R2UR UR8, R26 ;  /* 0x000000001a0872ca */ /* 0x000fe400000e0000 */
[----:B------:R-:W-:-:S02]  /*1210*/  R2UR UR9, R27 ;  /* 0x000000001b0972ca */ /* 0x000fc400000e0000 */
[C---:B------:R-:W-:Y:S02]  /*1220*/  R2UR UR14, R26.reuse ;  /* 0x000000001a0e72ca */ /* 0x040fe400000e0000 */
[C---:B------:R-:W-:Y:S02]  /*1230*/  R2UR UR15, R27.reuse ;  /* 0x000000001b0f72ca */ /* 0x040fe400000e0000 */
[----:B------:R-:W-:Y:S02]  /*1240*/  R2UR UR12, R26 ;  /* 0x000000001a0c72ca */ /* 0x000fe400000e0000 */
[----:B------:R-:W-:Y:S01]  /*1250*/  R2UR UR13, R27 ;  /* 0x000000001b0d72ca */ /* 0x000fe200000e0000 */
[--C-:B------:R-:W-:Y:S01]  /*1260*/  IMAD.X R41, RZ, RZ, R25.reuse, P0 ;  /* 0x000000ffff297224 */ /* 0x100fe200000e0619 */
[----:B------:R-:W4:Y:S01]  /*1270*/  LD.E R4, desc[UR10][R4.64+0x9f60] ;  /* 0x009f600a04047980 */ /* 0x000f22000c101900 */
[----:B------:R-:W-:-:S03]  /*1280*/  IMAD.X R13, RZ, RZ, R25, P1 ;  /* 0x000000ffff0d7224 */ /* 0x000fc600008e0619 */
[----:B------:R-:W4:Y:S04]  /*1290*/  LDG.E R40, desc[UR4][R40.64] ;  /* 0x0000000428287981 */ /* 0x000f28000c1e1900 */
[----:B------:R-:W4:Y:S04]  /*12a0*/  LDG.E R13, desc[UR6][R12.64] ;  /* 0x000000060c0d7981 */ /* 0x000f28000c1e1900 */
[----:B------:R-:W5:Y:S04]  /*12b0*/  LD.E R35, desc[UR14][R6.64+0x9c40] ;  /* 0x009c400e06237980 */ /* 0x000f68000c101900 */
[----:B------:R-:W2:Y:S01]  /*12c0*/  LD.E R21, desc[UR12][R6.64+0x9920] ;  /* 0x0099200c06157980 */ /* 0x000ea2000c101900 */
[----:B---3--:R-:W-:-:S04]  /*12d0*/  IMAD.IADD R10, R10, 0x1, R11 ;  /* 0x000000010a0a7824 */ /* 0x008fc800078e020b */
[----:B-1----:R-:W-:-:S05]  /*12e0*/  IMAD.SHL.U32 R3, R10, 0x4, RZ ;  /* 0x000000040a037824 */ /* 0x002fca00078e00ff */
[----:B------:R-:W-:-:S04]  /*12f0*/  LOP3.LUT R11, R3, 0xffc, RZ, 0xc0, !PT ;  /* 0x00000ffc030b7812 */ /* 0x000fc800078ec0ff */
[----:B------:R-:W-:-:S05]  /*1300*/  IADD3 R10, P0, PT, R24, R11, RZ ;  /* 0x0000000b180a7210 */ /* 0x000fca0007f1e0ff */
[----:B------:R-:W-:-:S05]  /*1310*/  IMAD.X R11, RZ, RZ, R25, P0 ;  /* 0x000000ffff0b7224 */ /* 0x000fca00000e0619 */
[----:B------:R-:W5:Y:S01]  /*1320*/  LDG.E R10, desc[UR8][R10.64] ;  /* 0x000000080a0a7981 */ /* 0x000f62000c1e1900 */
[----:B------:R-:W-:Y:S02]  /*1330*/  R2UR UR4, R26 ;  /* 0x000000001a0472ca */ /* 0x000fe400000e0000 */
[----:B------:R-:W-:Y:S02]  /*1340*/  R2UR UR5, R27 ;  /* 0x000000001b0572ca */ /* 0x000fe400000e0000 */
[----:B----4-:R-:W-:-:S04]  /*1350*/  LOP3.LUT R8, R13, R4, R40, 0x78, !PT ;  /* 0x000000040d087212 */ /* 0x010fc800078e7828 */
[----:B--2---:R-:W-:Y:S02]  /*1360*/  SHF.L.U32 R21, R8, R21, RZ ;  /* 0x0000001508157219 */ /* 0x004fe400000006ff */
[----:B-----5:R-:W-:-:S04]  /*1370*/  SHF.R.U32.HI R35, RZ, R35, R10 ;  /* 0x00000023ff237219 */ /* 0x020fc8000001160a */
[----:B------:R-:W-:Y:S01]  /*1380*/  LOP3.LUT R21, R8, R35, R21, 0x96, !PT ;  /* 0x0000002308157212 */ /* 0x000fe200078e9615 */
[----:B------:R-:W-:-:S04]  /*1390*/  IMAD.WIDE R8, R9, 0x3c, R6 ;  /* 0x0000003c09087825 */ /* 0x000fc800078e0206 */
[----:B------:R-:W-:-:S05]  /*13a0*/  IMAD.SHL.U32 R14, R21, 0x4, RZ ;  /* 0x00000004150e7824 */ /* 0x000fca00078e00ff */
[----:B------:R-:W-:-:S04]  /*13b0*/  LOP3.LUT R13, R14, 0x3c, RZ, 0xc0, !PT ;  /* 0x0000003c0e0d7812 */ /* 0x000fc800078ec0ff */
[----:B0-----:R-:W-:-:S05]  /*13c0*/  IADD3 R4, P0, PT, R8, R13, RZ ;  /* 0x0000000d08047210 */ /* 0x001fca0007f1e0ff */
[----:B------:R-:W-:-:S05]  /*13d0*/  IMAD.X R5, RZ, RZ, R9, P0 ;  /* 0x000000ffff057224 */ /* 0x000fca00000e0609 */
[----:B------:R-:W2:Y:S01]  /*13e0*/  LD.E R4, desc[UR4][R4.64+0x320] ;  /* 0x0003200404047980 */ /* 0x000ea2000c101900 */
[----:B------:R-:W-:Y:S02]  /*13f0*/  VIADD R0, R0, 0x57c ;  /* 0x0000057c00007836 */ /* 0x000fe40000000000 */
[----:B------:R-:W-:Y:S01]  /*1400*/  VIADD R3, R3, 0xfffffffc ;  /* 0xfffffffc03037836 */ /* 0x000fe20000000000 */
[----:B------:R-:W-:Y:S02]  /*1410*/  R2UR UR4, R26 ;  /* 0x000000001a0472ca */ /* 0x000fe400000e0000 */
[----:B------:R-:W-:Y:S02]  /*1420*/  LOP3.LUT R7, R0, 0xffc, RZ, 0xc0, !PT ;  /* 0x00000ffc00077812 */ /* 0x000fe400078ec0ff */
[----:B------:R-:W-:Y:S02]  /*1430*/  LOP3.LUT R3, R3, 0xffc, RZ, 0xc0, !PT ;  /* 0x00000ffc03037812 */ /* 0x000fe400078ec0ff */
[----:B------:R-:W-:-:S02]  /*1440*/  R2UR UR5, R27 ;  /* 0x000000001b0572ca */ /* 0x000fc400000e0000 */
[----:B------:R-:W-:Y:S02]  /*1450*/  R2UR UR6, R26 ;  /* 0x000000001a0672ca */ /* 0x000fe400000e0000 */
[----:B------:R-:W-:Y:S02]  /*1460*/  R2UR UR7, R27 ;  /* 0x000000001b0772ca */ /* 0x000fe400000e0000 */
[C---:B------:R-:W-:Y:S02]  /*1470*/  IADD3 R6, P0, PT, R24.reuse, R7, RZ ;  /* 0x0000000718067210 */ /* 0x040fe40007f1e0ff */
[----:B------:R-:W-:-:S03]  /*1480*/  IADD3 R10, P1, PT, R24, R3, RZ ;  /* 0x00000003180a7210 */ /* 0x000fc60007f3e0ff */
[--C-:B------:R-:W-:Y:S02]  /*1490*/  IMAD.X R7, RZ, RZ, R25.reuse, P0 ;  /* 0x000000ffff077224 */ /* 0x100fe400000e0619 */
[----:B------:R-:W-:Y:S01]  /*14a0*/  IMAD.X R11, RZ, RZ, R25, P1 ;  /* 0x000000ffff0b7224 */ /* 0x000fe200008e0619 */
[----:B--2---:R-:W-:-:S05]  /*14b0*/  LOP3.LUT R13, R21, R4, RZ, 0x3c, !PT ;  /* 0x00000004150d7212 */ /* 0x004fca00078e3cff */
[----:B------:R0:W-:Y:S04]  /*14c0*/  STG.E desc[UR4][R6.64], R13 ;  /* 0x0000000d06007986 */ /* 0x0001e8000c101904 */
[----:B------:R-:W2:Y:S01]  /*14d0*/  LDG.E R10, desc[UR6][R10.64] ;  /* 0x000000060a0a7981 */ /* 0x000ea2000c1e1900 */
[C---:B------:R-:W-:Y:S02]  /*14e0*/  R2UR UR4, R26.reuse ;  /* 0x000000001a0472ca */ /* 0x040fe400000e0000 */
[C---:B------:R-:W-:Y:S02]  /*14f0*/  R2UR UR5, R27.reuse ;  /* 0x000000001b0572ca */ /* 0x040fe400000e0000 */
[----:B------:R-:W-:Y:S02]  /*1500*/  @!P4 R2UR UR6, R26 ;  /* 0x000000001a06c2ca */ /* 0x000fe400000e0000 */
[----:B------:R-:W-:-:S02]  /*1510*/  @!P4 R2UR UR7, R27 ;  /* 0x000000001b07c2ca */ /* 0x000fc400000e0000 */
[----:B--2---:R-:W-:-:S04]  /*1520*/  SHF.R.U32.HI R3, RZ, 0x10, R10 ;  /* 0x00000010ff037819 */ /* 0x004fc8000001160a */
[----:B------:R-:W-:-:S04]  /*1530*/  LOP3.LUT R3, R3, R10, RZ, 0x3c, !PT ;  /* 0x0000000a03037212 */ /* 0x000fc800078e3cff */
[----:B------:R-:W-:-:S04]  /*1540*/  SHF.R.U32.HI R0, RZ, 0x8, R3 ;  /* 0x00000008ff007819 */ /* 0x000fc80000011603 */
[----:B------:R-:W-:-:S05]  /*1550*/  LOP3.LUT R0, R0, R3, RZ, 0x3c, !PT ;  /* 0x0000000300007212 */ /* 0x000fca00078e3cff */
[----:B------:R-:W-:-:S05]  /*1560*/  IMAD.SHL.U32 R0, R0, 0x4, RZ ;  /* 0x0000000400007824 */ /* 0x000fca00078e00ff */
[----:B------:R-:W-:-:S04]  /*1570*/  LOP3.LUT R3, R0, 0x3c, RZ, 0xc0, !PT ;  /* 0x0000003c00037812 */ /* 0x000fc800078ec0ff */
[----:B------:R-:W-:-:S05]  /*1580*/  IADD3 R8, P0, PT, R8, R3, RZ ;  /* 0x0000000308087210 */ /* 0x000fca0007f1e0ff */
[----:B------:R-:W-:-:S05]  /*1590*/  IMAD.X R9, RZ, RZ, R9, P0 ;  /* 0x000000ffff097224 */ /* 0x000fca00000e0609 */
[----:B------:R1:W2:Y:S01]  /*15a0*/  LD.E R14, desc[UR4][R8.64+0x3520] ;  /* 0x00352004080e7980 */ /* 0x0002a2000c101900 */
[----:B------:R-:W-:Y:S06]  /*15b0*/  BAR.SYNC.DEFER_BLOCKING 0x0 ;  /* 0x0000000000007b1d */ /* 0x000fec0000010000 */
[----:B------:R-:W3:Y:S01]  /*15c0*/  @!P4 LDG.E R0, desc[UR6][R24.64+0x1000] ;  /* 0x001000061800c981 */ /* 0x000ee2000c1e1900 */
[----:B------:R-:W-:Y:S02]  /*15d0*/  @!P4 R2UR UR4, R26 ;  /* 0x000000001a04c2ca */ /* 0x000fe400000e0000 */
[----:B------:R-:W-:-:S02]  /*15e0*/  @!P4 R2UR UR5, R27 ;  /* 0x000000001b05c2ca */ /* 0x000fc400000e0000 */
        /* <DEDUP_REMOVED lines=8> */
[----:B------:R-:W0:Y:S04]  /*1670*/  LDG.E.64 R4, desc[UR6][R24.64+0x1008] ;  /* 0x0010080618047981 */ /* 0x000e28000c1e1b00 */
[----:B------:R-:W0:Y:S01]  /*1680*/  LDG.E.64 R8, desc[UR8][R24.64+0x1000] ;  /* 0x0010000818087981 */ /* 0x000e22000c1e1b00 */
[----:B------:R-:W-:-:S02]  /*1690*/  R2UR UR4, R26 ;  /* 0x000000001a0472ca */ /* 0x000fc400000e0000 */
[----:B------:R-:W-:Y:S01]  /*16a0*/  R2UR UR5, R27 ;  /* 0x000000001b0572ca */ /* 0x000fe200000e0000 */
[----:B0-----:R-:W-:-:S12]  /*16b0*/  IMAD.WIDE R6, R9, 0x4, R4 ;  /* 0x0000000409067825 */ /* 0x001fd800078e0204 */
[----:B------:R-:W4:Y:S01]  /*16c0*/  LD.E R10, desc[UR4][R6.64] ;  /* 0x00000004060a7980 */ /* 0x000f22000c101900 */
[----:B------:R-:W-:-:S04]  /*16d0*/  IMAD.IADD R11, R19, 0x1, R8 ;  /* 0x00000001130b7824 */ /* 0x000fc800078e0208 */
[----:B------:R-:W-:-:S04]  /*16e0*/  IMAD.SHL.U32 R0, R11, 0x4, RZ ;  /* 0x000000040b007824 */ /* 0x000fc800078e00ff */
[----:B-1----:R-:W-:Y:S01]  /*16f0*/  VIADD R8, R0, 0x4 ;  /* 0x0000000400087836 */ /* 0x002fe20000000000 */
[----:B------:R-:W-:Y:S02]  /*1700*/  R2UR UR4, R26 ;  /* 0x000000001a0472ca */ /* 0x000fe400000e0000 */
[C---:B------:R-:W-:Y:S02]  /*1710*/  R2UR UR5, R27.reuse ;  /* 0x000000001b0572ca */ /* 0x040fe400000e0000 */
[----:B------:R-:W-:Y:S02]  /*1720*/  LOP3.LUT R41, R8, 0xffc, RZ, 0xc0, !PT ;  /* 0x00000ffc08297812 */ /* 0x000fe400078ec0ff */
[C---:B------:R-:W-:Y:S02]  /*1730*/  R2UR UR6, R26.reuse ;  /* 0x000000001a0672ca */ /* 0x040fe400000e0000 */
[----:B------:R-:W-:Y:S02]  /*1740*/  R2UR UR7, R27 ;  /* 0x000000001b0772ca */ /* 0x000fe400000e0000 */
[----:B------:R-:W-:-:S02]  /*1750*/  R2UR UR10, R26 ;  /* 0x000000001a0a72ca */ /* 0x000fc400000e0000 */
[C---:B------:R-:W-:Y:S02]  /*1760*/  R2UR UR11, R27.reuse ;  /* 0x000000001b0b72ca */ /* 0x040fe400000e0000 */
[----:B------:R-:W-:Y:S02]  /*1770*/  IADD3 R40, P1, PT, R24, R41, RZ ;  /* 0x0000002918287210 */ /* 0x000fe40007f3e0ff */
[C---:B------:R-:W-:Y:S02]  /*1780*/  R2UR UR8, R26.reuse ;  /* 0x000000001a0872ca */ /* 0x040fe400000e0000 */
[C---:B------:R-:W-:Y:S02]  /*1790*/  R2UR UR9, R27.reuse ;  /* 0x000000001b0972ca */ /* 0x040fe400000e0000 */
[----:B------:R-:W-:Y:S02]  /*17a0*/  R2UR UR14, R26 ;  /* 0x000000001a0e72ca */ /* 0x000fe400000e0000 */
[----:B------:R-:W-:-:S02]  /*17b0*/  R2UR UR15, R27 ;  /* 0x000000001b0f72ca */ /* 0x000fc400000e0000 */
[----:B------:R-:W-:Y:S02]  /*17c0*/  R2UR UR12, R26 ;  /* 0x000000001a0c72ca */ /* 0x000fe400000e0000 */
[----:B------:R-:W-:Y:S01]  /*17d0*/  R2UR UR13, R27 ;  /* 0x000000001b0d72ca */ /* 0x000fe200000e0000 */
[----:B------:R-:W-:Y:S01]  /*17e0*/  IMAD.X R41, RZ, RZ, R25, P1 ;  /* 0x000000ffff297224 */ /* 0x000fe200008e0619 */
[----:B------:R-:W5:Y:S05]  /*17f0*/  LD.E R4, desc[UR10][R4.64+0x9f60] ;  /* 0x009f600a04047980 */ /* 0x000f6a000c101900 */
[----:B------:R-:W5:Y:S04]  /*1800*/  LDG.E R41, desc[UR6][R40.64] ;  /* 0x0000000628297981 */ /* 0x000f68000c1e1900 */
[----:B------:R-:W2:Y:S04]  /*1810*/  LD.E R35, desc[UR14][R6.64+0x9c40] ;  /* 0x009c400e06237980 */ /* 0x000ea8000c101900 */
[----:B------:R-:W2:Y:S01]  /*1820*/  LD.E R21, desc[UR12][R6.64+0x9920] ;  /* 0x0099200c06157980 */ /* 0x000ea2000c101900 */
[----:B----4-:R-:W-:Y:S01]  /*1830*/  IMAD.IADD R10, R10, 0x1, R11 ;  /* 0x000000010a0a7824 */ /* 0x010fe200078e020b */
[----:B------:R-:W-:-:S03]  /*1840*/  LOP3.LUT R11, R0, 0xffc, RZ, 0xc0, !PT ;  /* 0x00000ffc000b7812 */ /* 0x000fc600078ec0ff */
[----:B---3--:R-:W-:Y:S01]  /*1850*/  IMAD.SHL.U32 R3, R10, 0x4, RZ ;  /* 0x000000040a037824 */ /* 0x008fe200078e00ff */
[----:B------:R-:W-:-:S04]  /*1860*/  IADD3 R10, P0, PT, R24, R11, RZ ;  /* 0x0000000b180a7210 */ /* 0x000fc80007f1e0ff */
[----:B------:R-:W-:Y:S01]  /*1870*/  LOP3.LUT R43, R3, 0xffc, RZ, 0xc0, !PT ;  /* 0x00000ffc032b7812 */ /* 0x000fe200078ec0ff */
[----:B------:R-:W-:-:S03]  /*1880*/  IMAD.X R11, RZ, RZ, R25, P0 ;  /* 0x000000ffff0b7224 */ /* 0x000fc600000e0619 */
[----:B------:R-:W-:Y:S02]  /*1890*/  IADD3 R42, P0, PT, R24, R43, RZ ;  /* 0x0000002b182a7210 */ /* 0x000fe40007f1e0ff */
[----:B------:R-:W5:Y:S03]  /*18a0*/  LDG.E R10, desc[UR4][R10.64] ;  /* 0x000000040a0a7981 */ /* 0x000f66000c1e1900 */
[----:B------:R-:W-:-:S05]  /*18b0*/  IMAD.X R43, RZ, RZ, R25, P0 ;  /* 0x000000ffff2b7224 */ /* 0x000fca00000e0619 */
[----:B------:R-:W3:Y:S01]  /*18c0*/  LDG.E R42, desc[UR8][R42.64] ;  /* 0x000000082a2a7981 */ /* 0x000ee2000c1e1900 */
[----:B------:R-:W-:Y:S02]  /*18d0*/  R2UR UR4, R26 ;  /* 0x000000001a0472ca */ /* 0x000fe400000e0000 */
[----:B------:R-:W-:Y:S02]  /*18e0*/  R2UR UR5, R27 ;  /* 0x000000001b0572ca */ /* 0x000fe400000e0000 */
[----:B-----5:R-:W-:-:S04]  /*18f0*/  LOP3.LUT R8, R41, R4, R10, 0x78, !PT ;  /* 0x0000000429087212 */ /* 0x020fc800078e780a */
[----:B--2---:R-:W-:Y:S02]  /*1900*/  SHF.L.U32 R21, R8, R21, RZ ;  /* 0x0000001508157219 */ /* 0x004fe400000006ff */
[----:B---3--:R-:W-:-:S04]  /*1910*/  SHF.R.U32.HI R35, RZ, R35, R42 ;  /* 0x00000023ff237219 */ /* 0x008fc8000001162a */
        /* <DEDUP_REMOVED lines=47> */
[----:B------:R-:W4:Y:S04]  /*1c10*/  LDG.E.64 R44, desc[UR6][R24.64+0x1008] ;  /* 0x00100806182c7981 */ /* 0x000f28000c1e1b00 */
[----:B0-----:R-:W4:Y:S01]  /*1c20*/  LDG.E.64 R6, desc[UR8][R24.64+0x1000] ;  /* 0x0010000818067981 */ /* 0x001f22000c1e1b00 */
[----:B------:R-:W-:-:S02]  /*1c30*/  R2UR UR4, R26 ;  /* 0x000000001a0472ca */ /* 0x000fc400000e0000 */
[----:B------:R-:W-:Y:S01]  /*1c40*/  R2UR UR5, R27 ;  /* 0x000000001b0572ca */ /* 0x000fe200000e0000 */
[----:B----4-:R-:W-:-:S12]  /*1c50*/  IMAD.WIDE R42, R7, 0x4, R44 ;  /* 0x00000004072a7825 */ /* 0x010fd800078e022c */
[----:B------:R-:W4:Y:S01]  /*1c60*/  LD.E R4, desc[UR4][R42.64] ;  /* 0x000000042a047980 */ /* 0x000f22000c101900 */
[----:B-1----:R-:W-:-:S04]  /*1c70*/  IMAD.IADD R9, R19, 0x1, R6 ;  /* 0x0000000113097824 */ /* 0x002fc800078e0206 */
[----:B------:R-:W-:Y:S01]  /*1c80*/  IMAD.SHL.U32 R0, R9, 0x4, RZ ;  /* 0x0000000409007824 */ /* 0x000fe200078e00ff */
[----:B------:R-:W-:-:S04]  /*1c90*/  R2UR UR4, R26 ;  /* 0x000000001a0472ca */ /* 0x000fc800000e0000 */
[----:B------:R-:W-:Y:S02]  /*1ca0*/  LOP3.LUT R21, R0, 0xffc, RZ, 0xc0, !PT ;  /* 0x00000ffc00157812 */ /* 0x000fe400078ec0ff */
[C---:B------:R-:W-:Y:S02]  /*1cb0*/  R2UR UR5, R27.reuse ;  /* 0x000000001b0572ca */ /* 0x040fe400000e0000 */
[C---:B------:R-:W-:Y:S02]  /*1cc0*/  R2UR UR6, R26.reuse ;  /* 0x000000001a0672ca */ /* 0x040fe400000e0000 */
[C---:B------:R-:W-:Y:S02]  /*1cd0*/  R2UR UR7, R27.reuse ;  /* 0x000000001b0772ca */ /* 0x040fe400000e0000 */
[----:B------:R-:W-:Y:S02]  /*1ce0*/  R2UR UR10, R26 ;  /* 0x000000001a0a72ca */ /* 0x000fe400000e0000 */
[----:B------:R-:W-:-:S02]  /*1cf0*/  R2UR UR11, R27 ;  /* 0x000000001b0b72ca */ /* 0x000fc400000e0000 */
[----:B------:R-:W-:Y:S02]  /*1d00*/  IADD3 R8, P0, PT, R24, R21, RZ ;  /* 0x0000001518087210 */ /* 0x000fe40007f1e0ff */
[C---:B------:R-:W-:Y:S02]  /*1d10*/  R2UR UR8, R26.reuse ;  /* 0x000000001a0872ca */ /* 0x040fe400000e0000 */
[C---:B------:R-:W-:Y:S02]  /*1d20*/  R2UR UR9, R27.reuse ;  /* 0x000000001b0972ca */ /* 0x040fe400000e0000 */
[C---:B------:R-:W-:Y:S02]  /*1d30*/  R2UR UR14, R26.reuse ;  /* 0x000000001a0e72ca */ /* 0x040fe400000e0000 */
[C---:B------:R-:W-:Y:S02]  /*1d40*/  R2UR UR15, R27.reuse ;  /* 0x000000001b0f72ca */ /* 0x040fe400000e0000 */
[----:B------:R-:W-:Y:S01]  /*1d50*/  R2UR UR12, R26 ;  /* 0x000000001a0c72ca */ /* 0x000fe200000e0000 */
[----:B------:R-:W5:Y:S01]  /*1d60*/  LD.E R44, desc[UR10][R44.64+0x9f60] ;  /* 0x009f600a2c2c7980 */ /* 0x000f62000c101900 */
[----:B------:R-:W-:-:S09]  /*1d70*/  R2UR UR13, R27 ;  /* 0x000000001b0d72ca */ /* 0x000fd200000e0000 */
[----:B------:R-:W2:Y:S04]  /*1d80*/  LD.E R35, desc[UR14][R42.64+0x9c40] ;  /* 0x009c400e2a237980 */ /* 0x000ea8000c101900 */
[----:B------:R-:W2:Y:S01]  /*1d90*/  LD.E R21, desc[UR12][R42.64+0x9920] ;  /* 0x0099200c2a157980 */ /* 0x000ea2000c101900 */
[----:B----4-:R-:W-:Y:S02]  /*1da0*/  IMAD.IADD R9, R4, 0x1, R9 ;  /* 0x0000000104097824 */ /* 0x010fe400078e0209 */
[----:B------:R-:W-:Y:S02]  /*1db0*/  VIADD R4, R0, 0x4 ;  /* 0x0000000400047836 */ /* 0x000fe40000000000 */
[----:B---3--:R-:W-:-:S03]  /*1dc0*/  IMAD.SHL.U32 R3, R9, 0x4, RZ ;  /* 0x0000000409037824 */ /* 0x008fc600078e00ff */
[----:B------:R-:W-:Y:S02]  /*1dd0*/  LOP3.LUT R11, R4, 0xffc, RZ, 0xc0, !PT ;  /* 0x00000ffc040b7812 */ /* 0x000fe400078ec0ff */
[----:B------:R-:W-:Y:S02]  /*1de0*/  LOP3.LUT R41, R3, 0xffc, RZ, 0xc0, !PT ;  /* 0x00000ffc03297812 */ /* 0x000fe400078ec0ff */
[C---:B------:R-:W-:Y:S01]  /*1df0*/  IADD3 R10, P1, PT, R24.reuse, R11, RZ ;  /* 0x0000000b180a7210 */ /* 0x040fe20007f3e0ff */
[----:B------:R-:W-:Y:S01]  /*1e00*/  IMAD.X R9, RZ, RZ, R25, P0 ;  /* 0x000000ffff097224 */ /* 0x000fe200000e0619 */
[----:B------:R-:W-:-:S03]  /*1e10*/  IADD3 R40, P0, PT, R24, R41, RZ ;  /* 0x0000002918287210 */ /* 0x000fc60007f1e0ff */
[--C-:B------:R-:W-:Y:S01]  /*1e20*/  IMAD.X R11, RZ, RZ, R25.reuse, P1 ;  /* 0x000000ffff0b7224 */ /* 0x100fe200008e0619 */
[----:B------:R-:W5:Y:S01]  /*1e30*/  LDG.E R8, desc[UR4][R8.64] ;  /* 0x0000000408087981 */ /* 0x000f62000c1e1900 */
[----:B------:R-:W-:-:S04]  /*1e40*/  IMAD.X R41, RZ, RZ, R25, P0 ;  /* 0x000000ffff297224 */ /* 0x000fc800000e0619 */
[----:B------:R-:W5:Y:S04]  /*1e50*/  LDG.E R11, desc[UR6][R10.64] ;  /* 0x000000060a0b7981 */ /* 0x000f68000c1e1900 */
[----:B------:R-:W2:Y:S01]  /*1e60*/  LDG.E R40, desc[UR8][R40.64] ;  /* 0x0000000828287981 */ /* 0x000ea2000c1e1900 */
[----:B------:R-:W-:Y:S01]  /*1e70*/  IMAD.WIDE R6, R7, 0x3c, R42 ;  /* 0x0000003c07067825 */ /* 0x000fe200078e022a */
[----:B------:R-:W-:Y:S02]  /*1e80*/  R2UR UR4, R26 ;  /* 0x000000001a0472ca */ /* 0x000fe400000e0000 */
[----:B------:R-:W-:Y:S02]  /*1e90*/  R2UR UR5, R27 ;  /* 0x000000001b0572ca */ /* 0x000fe400000e0000 */
[----:B-----5:R-:W-:-:S02]  /*1ea0*/  LOP3.LUT R4, R11, R44, R8, 0x78, !PT ;  /* 0x0000002c0b047212 */ /* 0x020fc400078e7808 */
[----:B--2---:R-:W-:Y:S02]  /*1eb0*/  SHF.R.U32.HI R35, RZ, R35, R40 ;  /* 0x00000023ff237219 */ /* 0x004fe40000011628 */
[----:B------:R-:W-:-:S04]  /*1ec0*/  SHF.L.U32 R21, R4, R21, RZ ;  /* 0x0000001504157219 */ /* 0x000fc800000006ff */
[----:B------:R-:W-:-:S05]  /*1ed0*/  LOP3.LUT R21, R4, R35, R21, 0x96, !PT ;  /* 0x0000002304157212 */ /* 0x000fca00078e9615 */
        /* <DEDUP_REMOVED lines=32> */
[----:B------:R-:W2:Y:S01]  /*20e0*/  LD.E R21, desc[UR4][R46.64+0x3520] ;  /* 0x003520042e157980 */ /* 0x000ea2000c101900 */
[----:B------:R-:W-:Y:S06]  /*20f0*/  BAR.SYNC.DEFER_BLOCKING 0x0 ;  /* 0x0000000000007b1d */ /* 0x000fec0000010000 */
[----:B------:R-:W3:Y:S01]  /*2100*/  @!P4 LDG.E R42, desc[UR6][R24.64+0x1000] ;  /* 0x00100006182ac981 */ /* 0x000ee2000c1e1900 */
[----:B------:R-:W-:-:S04]  /*2110*/  IADD3 R3, P0, PT, R31, -0x1, RZ ;  /* 0xffffffff1f037810 */ /* 0x000fc80007f1e0ff */
[----:B------:R-:W-:-:S05]  /*2120*/  IADD3.X R35, P0, PT, R32, -0x1, RZ, P0, !PT ;  /* 0xffffffff20237810 */ /* 0x000fca000071e4ff */
[----:B------:R-:W-:-:S04]  /*2130*/  IMAD.WIDE.U32 R8, R35, R31, RZ ;  /* 0x0000001f23087225 */ /* 0x000fc800078e00ff */
[----:B0-----:R-:W-:-:S04]  /*2140*/  IMAD.WIDE.U32 R10, R3, R31, RZ ;  /* 0x0000001f030a7225 */ /* 0x001fc800078e00ff */
[----:B------:R-:W-:-:S04]  /*2150*/  IMAD.WIDE.U32 R8, P1, R32, R3, R8 ;  /* 0x0000000320087225 */ /* 0x000fc80007820008 */
[----:B------:R-:W-:Y:S01]  /*2160*/  IMAD.X R7, RZ, RZ, RZ, P1 ;  /* 0x000000ffff077224 */ /* 0x000fe200008e06ff */
[----:B------:R-:W-:Y:S01]  /*2170*/  IADD3 R4, P1, PT, R11, R8, RZ ;  /* 0x000000080b047210 */ /* 0x000fe20007f3e0ff */
[----:B------:R-:W-:-:S04]  /*2180*/  IMAD.MOV.U32 R6, RZ, RZ, R9 ;  /* 0x000000ffff067224 */ /* 0x000fc800078e0009 */
[----:B------:R-:W-:-:S04]  /*2190*/  IMAD.WIDE.U32.X R6, R32, R35, R6, P1 ;  /* 0x0000002320067225 */ /* 0x000fc800008e0406 */
[----:B------:R-:W-:Y:S02]  /*21a0*/  IMAD R35, R35, R18, RZ ;  /* 0x0000001223237224 */ /* 0x000fe400078e02ff */
[----:B------:R-:W-:-:S04]  /*21b0*/  IMAD.WIDE.U32 R6, R18, R3, R6 ;  /* 0x0000000312067225 */ /* 0x000fc800078e0006 */
[----:B------:R-:W-:Y:S01]  /*21c0*/  IMAD R35, R30, R3, R35 ;  /* 0x000000031e237224 */ /* 0x000fe200078e0223 */
[----:B------:R-:W-:-:S03]  /*21d0*/  IADD3.X R3, P1, PT, R18, -0x1, RZ, P0, !PT ;  /* 0xffffffff12037810 */ /* 0x000fc6000073e4ff */
[----:B------:R-:W-:Y:S01]  /*21e0*/  IMAD.IADD R7, R7, 0x1, R35 ;  /* 0x0000000107077824 */ /* 0x000fe200078e0223 */
[----:B------:R-:W-:Y:S02]  /*21f0*/  IADD3 R35, P2, PT, R2, R10, RZ ;  /* 0x0000000a02237210 */ /* 0x000fe40007f5e0ff */
[----:B------:R-:W-:Y:S01]  /*2200*/  IADD3.X R0, PT, PT, R30, -0x1, RZ, P1, !PT ;  /* 0xffffffff1e007810 */ /* 0x000fe20000ffe4ff */
[----:B------:R-:W-:Y:S01]  /*2210*/  IMAD.WIDE.U32 R6, R31, R3, R6 ;  /* 0x000000031f067225 */ /* 0x000fe200078e0006 */
[----:B------:R-:W-:Y:S02]  /*2220*/  IADD3 R35, P0, PT, R35, -0x1, RZ ;  /* 0xffffffff23237810 */ /* 0x000fe40007f1e0ff */
[----:B------:R-:W-:Y:S01]  /*2230*/  IADD3.X R4, P2, PT, R17, R4, RZ, P2, !PT ;  /* 0x0000000411047210 */ /* 0x000fe2000175e4ff */
[----:B------:R-:W-:-:S03]  /*2240*/  IMAD R0, R0, R31, RZ ;  /* 0x0000001f00007224 */ /* 0x000fc600078e02ff */
[----:B------:R-:W-:Y:S02]  /*2250*/  IADD3.X R38, P0, PT, R4, -0x1, RZ, P0, !PT ;  /* 0xffffffff04267810 */ /* 0x000fe4000071e4ff */
[----:B------:R-:W-:Y:S01]  /*2260*/  IADD3.X R40, P2, PT, RZ, R6, RZ, P2, !PT ;  /* 0x00000006ff287210 */ /* 0x000fe2000175e4ff */
[----:B------:R-:W-:-:S03]  /*2270*/  IMAD R37, R32, R3, R0 ;  /* 0x0000000320257224 */ /* 0x000fc600078e0200 */
[----:B------:R-:W-:-:S04]  /*2280*/  IADD3.X R40, P0, PT, R40, -0x1, RZ, P0, !PT ;  /* 0xffffffff28287810 */ /* 0x000fc8000071e4ff */
[----:B------:R-:W-:-:S04]  /*2290*/  IADD3.X R37, PT, PT, R7, -0x1, R37, P0, P2 ;  /* 0xffffffff07257810 */ /* 0x000fc800007e4425 */
[----:B------:R-:W-:-:S04]  /*22a0*/  LOP3.LUT P3, RZ, R37, R40, RZ, 0xfc, !PT ;  /* 0x0000002825ff7212 */ /* 0x000fc8000786fcff */
[----:B------:R-:W-:Y:S02]  /*22b0*/  SEL R0, R38, R37, !P3 ;  /* 0x0000002526007207 */ /* 0x000fe40005800000 */
[----:B------:R-:W-:Y:S02]  /*22c0*/  SEL R3, R35, R40, !P3 ;  /* 0x0000002823037207 */ /* 0x000fe40005800000 */
[----:B------:R-:W-:-:S04]  /*22d0*/  ISETP.NE.AND P2, PT, R0, RZ, PT ;  /* 0x000000ff0000720c */ /* 0x000fc80003f45270 */
[----:B------:R-:W-:-:S04]  /*22e0*/  SEL R6, R3, R0, !P2 ;  /* 0x0000000003067207 */ /* 0x000fc80005000000 */
[----:B------:R-:W0:Y:S01]  /*22f0*/  FLO.U32 R0, R6 ;  /* 0x0000000600007300 */ /* 0x000e2200000e0000 */
[----:B------:R-:W-:Y:S01]  /*2300*/  SEL R4, R38, RZ, P3 ;  /* 0x000000ff26047207 */ /* 0x000fe20001800000 */
[----:B------:R-:W-:-:S03]  /*2310*/  UMOV UR4, 0x4321 ;  /* 0x0000432100047882 */ /* 0x000fc60000000000 */
[----:B------:R-:W-:Y:S01]  /*2320*/  SEL R7, R4, R3, !P2 ;  /* 0x0000000304077207 */ /* 0x000fe20005000000 */
[----:B------:R-:W-:Y:S01]  /*2330*/  IMAD.U32 R9, RZ, RZ, UR4 ;  /* 0x00000004ff097e24 */ /* 0x000fe2000f8e00ff */
[----:B0-----:R-:W-:-:S04]  /*2340*/  IADD3 R3, PT, PT, -R0, 0x1f, RZ ;  /* 0x0000001f00037810 */ /* 0x001fc80007ffe1ff */
[----:B------:R-:W-:-:S04]  /*2350*/  SHF.L.W.U32.HI R0, R7, R3, R6 ;  /* 0x0000000307007219 */ /* 0x000fc80000010e06 */
[----:B------:R-:W-:Y:S01]  /*2360*/  PRMT R8, R0, R9, 0x3f ;  /* 0x0000003f00087416 */ /* 0x000fe20000000009 */
[----:B------:R-:W-:-:S03]  /*2370*/  IMAD.MOV.U32 R9, RZ, RZ, 0x4b800000 ;  /* 0x4b800000ff097424 */ /* 0x000fc600078e00ff */
[C---:B------:R-:W-:Y:S02]  /*2380*/  FSETP.GEU.AND P1, PT, |R8|.reuse, 1.175494350822287508e-38, PT ;  /* 0x008000000800780b */ /* 0x040fe40003f2e200 */
[----:B------:R-:W-:Y:S02]  /*2390*/  FSETP.GT.AND P0, PT, |R8|, 8.50705917302346158658e+37, PT ;  /* 0x7e8000000800780b */ /* 0x000fe40003f04200 */
[----:B------:R-:W-:-:S04]  /*23a0*/  FSEL R6, R9, 1, !P1 ;  /* 0x3f80000009067808 */ /* 0x000fc80004800000 */
[----:B------:R-:W-:-:S05]  /*23b0*/  FSEL R9, R6, 0.25, !P0 ;  /* 0x3e80000006097808 */ /* 0x000fca0004000000 */
[----:B------:R-:W-:-:S04]  /*23c0*/  FMUL R45, R8, R9 ;  /* 0x00000009082d7220 */ /* 0x000fc80000400000 */
[----:B------:R-:W0:Y:S01]  /*23d0*/  MUFU.RCP R6, R45 ;  /* 0x0000002d00067308 */ /* 0x000e220000001000 */
[----:B------:R-:W-:-:S04]  /*23e0*/  SEL R41, R35, RZ, P3 ;  /* 0x000000ff23297207 */ /* 0x000fc80001800000 */
[----:B------:R-:W-:-:S04]  /*23f0*/  SEL R4, R41, R4, !P2 ;  /* 0x0000000429047207 */ /* 0x000fc80005000000 */
[----:B------:R-:W-:Y:S01]  /*2400*/  SHF.L.W.U32.HI R7, R4, R3, R7 ;  /* 0x0000000304077219 */ /* 0x000fe20000010e07 */
[----:B0-----:R-:W-:-:S05]  /*2410*/  FMUL R6, R9, R6 ;  /* 0x0000000609067220 */ /* 0x001fca0000400000 */
[----:B------:R-:W-:Y:S01]  /*2420*/  LEA R43, R6, 0xfffffe00, 0x9 ;  /* 0xfffffe00062b7811 */ /* 0x000fe200078e48ff */
[----:B------:R-:W-:-:S04]  /*2430*/  IMAD.MOV.U32 R6, RZ, RZ, RZ ;  /* 0x000000ffff067224 */ /* 0x000fc800078e00ff */
[----:B------:R-:W-:-:S04]  /*2440*/  IMAD.HI.U32 R8, P0, R43, R7, R6 ;  /* 0x000000072b087227 */ /* 0x000fc80007800006 */
[----:B------:R-:W-:Y:S02]  /*2450*/  IMAD.X R9, RZ, RZ, RZ, P0 ;  /* 0x000000ffff097224 */ /* 0x000fe400000e06ff */
[----:B------:R-:W-:-:S04]  /*2460*/  IMAD.WIDE.U32 R8, R0, R43, R8 ;  /* 0x0000002b00087225 */ /* 0x000fc800078e0008 */
[----:B------:R-:W-:Y:S01]  /*2470*/  IMAD.MOV.U32 R10, RZ, RZ, 0x0 ;  /* 0x00000000ff0a7424 */ /* 0x000fe200078e00ff */
[----:B------:R-:W-:Y:S01]  /*2480*/  IADD3 R45, P1, PT, RZ, -R8, RZ ;  /* 0x80000008ff2d7210 */ /* 0x000fe20007f3e0ff */
[----:B------:R-:W-:Y:S02]  /*2490*/  IMAD.MOV.U32 R11, RZ, RZ, -0x80000000 ;  /* 0x80000000ff0b7424 */ /* 0x000fe400078e00ff */
[----:B------:R-:W-:Y:S02]  /*24a0*/  IMAD.MOV R8, RZ, RZ, -R0 ;  /* 0x000000ffff087224 */ /* 0x000fe400078e0a00 */
[----:B------:R-:W-:-:S04]  /*24b0*/  IMAD.HI.U32 R10, P0, R43, R45, R10 ;  /* 0x0000002d2b0a7227 */ /* 0x000fc8000780000a */
[----:B------:R-:W-:Y:S01]  /*24c0*/  IMAD.X R9, R8, 0x1, ~R9, P1 ;  /* 0x0000000108097824 */ /* 0x000fe200008e0e09 */
[----:B------:R-:W-:Y:S02]  /*24d0*/  SEL R11, RZ, 0x1, !P0 ;  /* 0x00000001ff0b7807 */ /* 0x000fe40004000000 */
[----:B------:R-:W-:Y:S01]  /*24e0*/  ISETP.GT.U32.AND P0, PT, R45, -0x1, PT ;  /* 0xffffffff2d00780c */ /* 0x000fe20003f04070 */
[----:B------:R-:W-:-:S03]  /*24f0*/  IMAD.WIDE.U32 R10, R43, R9, R10 ;  /* 0x000000092b0a7225 */ /* 0x000fc600078e000a */
[----:B------:R-:W-:Y:S02]  /*2500*/  ISETP.GT.AND.EX P0, PT, R9, -0x1, PT, P0 ;  /* 0xffffffff0900780c */ /* 0x000fe40003f04300 */
[----:B------:R-:W-:Y:S02]  /*2510*/  IADD3 RZ, P1, PT, R10, R45, RZ ;  /* 0x0000002d0aff7210 */ /* 0x000fe40007f3e0ff */
[----:B------:R-:W-:Y:S02]  /*2520*/  SHF.R.U32.HI R8, RZ, 0x1f, R9 ;  /* 0x0000001fff087819 */ /* 0x000fe40000011609 */
[----:B------:R-:W-:Y:S02]  /*2530*/  IADD3.X R10, P1, PT, R11, R9, RZ, P1, !PT ;  /* 0x000000090b0a7210 */ /* 0x000fe40000f3e4ff */
[----:B------:R-:W-:Y:S02]  /*2540*/  SEL R43, R43, RZ, P0 ;  /* 0x000000ff2b2b7207 */ /* 0x000fe40000000000 */
[----:B------:R-:W-:-:S02]  /*2550*/  LOP3.LUT R8, R8, 0x1, RZ, 0x3c, !PT ;  /* 0x0000000108087812 */ /* 0x000fc400078e3cff */
[----:B------:R-:W-:Y:S02]  /*2560*/  IADD3 R10, P0, PT, R43, R10, RZ ;  /* 0x0000000a2b0a7210 */ /* 0x000fe40007f1e0ff */
[----:B------:R-:W-:-:S05]  /*2570*/  SEL R9, RZ, 0x1, !P1 ;  /* 0x00000001ff097807 */ /* 0x000fca0004800000 */
[----:B------:R-:W-:-:S05]  /*2580*/  IMAD.X R8, R8, 0x1, R9, P0 ;  /* 0x0000000108087824 */ /* 0x000fca00000e0609 */
[----:B------:R-:W-:-:S04]  /*2590*/  ISETP.NE.AND P0, PT, R8, 0x2, PT ;  /* 0x000000020800780c */ /* 0x000fc80003f05270 */
[----:B------:R-:W-:Y:S01]  /*25a0*/  SEL R11, R10, 0xffffffff, P0 ;  /* 0xffffffff0a0b7807 */ /* 0x000fe20000000000 */
[----:B------:R-:W-:-:S04]  /*25b0*/  IMAD.MOV.U32 R9, RZ, RZ, RZ ;  /* 0x000000ffff097224 */ /* 0x000fc800078e00ff */
[----:B------:R-:W-:Y:S01]  /*25c0*/  IMAD.HI.U32 R8, R11, R7, RZ ;  /* 0x000000070b087227 */ /* 0x000fe200078e00ff */
[----:B------:R-:W-:Y:S02]  /*25d0*/  @!P4 R2UR UR4, R26 ;  /* 0x000000001a04c2ca */ /* 0x000fe400000e0000 */
[----:B------:R-:W-:Y:S01]  /*25e0*/  @!P4 R2UR UR5, R27 ;  /* 0x000000001b05c2ca */ /* 0x000fe200000e0000 */
[----:B------:R-:W-:-:S03]  /*25f0*/  IMAD.WIDE.U32 R8, R0, R11, R8 ;  /* 0x0000000b00087225 */ /* 0x000fc600078e0008 */
[----:B------:R-:W-:-:S04]  /*2600*/  IADD3 RZ, P0, PT, R7, R8, RZ ;  /* 0x0000000807ff7210 */ /* 0x000fc80007f1e0ff */
[----:B------:R-:W-:Y:S02]  /*2610*/  IADD3.X RZ, P0, PT, R0, R9, RZ, P0, !PT ;  /* 0x0000000900ff7210 */ /* 0x000fe4000071e4ff */
[----:B------:R-:W-:Y:S02]  /*2620*/  SEL R8, RZ, 0x40, P3 ;  /* 0x00000040ff087807 */ /* 0x000fe40001800000 */
[----:B------:R-:W-:Y:S02]  /*2630*/  SEL R10, RZ, 0x20, P2 ;  /* 0x00000020ff0a7807 */ /* 0x000fe40001000000 */
[----:B------:R-:W-:Y:S02]  /*2640*/  LOP3.LUT R20, R39, R20, RZ, 0x3c, !PT ;  /* 0x0000001427147212 */ /* 0x000fe400078e3cff */
[----:B------:R-:W-:Y:S01]  /*2650*/  LOP3.LUT R14, R14, R13, RZ, 0x3c, !PT ;  /* 0x0000000d0e0e7212 */ /* 0x000fe200078e3cff */
[----:B------:R-:W-:Y:S01]  /*2660*/  BSSY.RECONVERGENT B0, `(.L_x_14) ;  /* 0x0000040000007945 */ /* 0x000fe20003800200 */
[----:B------:R-:W-:-:S02]  /*2670*/  IADD3 R8, PT, PT, R3, R10, R8 ;  /* 0x0000000a03087210 */ /* 0x000fc40007ffe008 */
[----:B--2---:R-:W-:Y:S01]  /*2680*/  LOP3.LUT R44, R21, R44, RZ, 0x3c, !PT ;  /* 0x0000002c152c7212 */ /* 0x004fe200078e3cff */
[----:B---3--:R-:W-:-:S05]  /*2690*/  @!P4 IMAD.IADD R42, R15, 0x1, R42 ;  /* 0x000000010f2ac824 */ /* 0x008fca00078e022a */
[----:B------:R-:W-:-:S05]  /*26a0*/  @!P4 LOP3.LUT R9, R42, 0x3ff, RZ, 0xc0, !PT ;  /* 0x000003ff2a09c812 */ /* 0x000fca00078ec0ff */
[----:B------:R0:W-:Y:S01]  /*26b0*/  @!P4 STG.E desc[UR4][R24.64+0x1000], R9 ;  /* 0x001000091800c986 */ /* 0x0001e2000c101904 */
[----:B------:R-:W-:Y:S02]  /*26c0*/  VIMNMX.U32 R15, PT, PT, R11, -0x2, PT ;  /* 0xfffffffe0b0f7848 */ /* 0x000fe40003fe0000 */
[----:B------:R-:W-:Y:S02]  /*26d0*/  LOP3.LUT R42, R12, R5, RZ, 0x3c, !PT ;  /* 0x000000050c2a7212 */ /* 0x000fe400078e3cff */
[----:B------:R-:W-:Y:S02]  /*26e0*/  SEL R12, R41, RZ, P2 ;  /* 0x000000ff290c7207 */ /* 0x000fe40001000000 */
[----:B------:R-:W-:Y:S01]  /*26f0*/  LOP3.LUT R5, R3, 0x1f, RZ, 0xc0, !PT ;  /* 0x0000001f03057812 */ /* 0x000fe200078ec0ff */
[----:B------:R-:W-:Y:S01]  /*2700*/  @!P0 VIADD R11, R15, 0x1 ;  /* 0x000000010f0b8836 */ /* 0x000fe20000000000 */
[----:B------:R-:W-:Y:S02]  /*2710*/  SHF.L.W.U32.HI R13, R12, R3, R4 ;  /* 0x000000030c0d7219 */ /* 0x000fe40000010e04 */
[C---:B------:R-:W-:Y:S01]  /*2720*/  SHF.L.U32 R10, R20.reuse, R5, RZ ;  /* 0x00000005140a7219 */ /* 0x040fe200000006ff */
[----:B0-----:R-:W-:Y:S01]  /*2730*/  IMAD.MOV.U32 R9, RZ, RZ, RZ ;  /* 0x000000ffff097224 */ /* 0x001fe200078e00ff */
[----:B------:R-:W-:-:S02]  /*2740*/  SHF.L.W.U32.HI R15, R20, R3, R14 ;  /* 0x00000003140f7219 */ /* 0x000fc40000010e0e */
[----:B------:R-:W-:Y:S02]  /*2750*/  SHF.L.U32 R12, R12, R5, RZ ;  /* 0x000000050c0c7219 */ /* 0x000fe400000006ff */
[-C--:B------:R-:W-:Y:S02]  /*2760*/  SHF.L.W.U32.HI R14, R14, R3.reuse, R42 ;  /* 0x000000030e0e7219 */ /* 0x080fe40000010e2a */
[-C--:B------:R-:W-:Y:S02]  /*2770*/  SHF.L.W.U32.HI R21, R42, R3.reuse, R44 ;  /* 0x000000032a157219 */ /* 0x080fe40000010e2c */
[----:B------:R-:W-:Y:S01]  /*2780*/  SHF.L.W.U32.HI R20, R44, R3, RZ ;  /* 0x000000032c147219 */ /* 0x000fe20000010eff */
[----:B------:R-:W-:Y:S06]  /*2790*/  BAR.SYNC.DEFER_BLOCKING 0x0 ;  /* 0x0000000000007b1d */ /* 0x000fec0000010000 */
.L_x_15:
[----:B------:R-:W-:Y:S01]  /*27a0*/  IADD3 RZ, P0, PT, -R7, R14, RZ ;  /* 0x0000000e07ff7210 */ /* 0x000fe20007f1e1ff */
[----:B------:R-:W-:Y:S01]  /*27b0*/  IMAD.MOV.U32 R4, RZ, RZ, RZ ;  /* 0x000000ffff047224 */ /* 0x000fe200078e00ff */
[----:B------:R-:W-:Y:S01]  /*27c0*/  PLOP3.LUT P2, PT, PT, PT, PT, 0x8, 0x80 ;  /* 0x000000000080781c */ /* 0x000fe20003f4e170 */
[----:B------:R-:W-:Y:S01]  /*27d0*/  VIADD R9, R9, 0x20 ;  /* 0x0000002009097836 */ /* 0x000fe20000000000 */
[----:B------:R-:W-:-:S04]  /*27e0*/  IADD3.X RZ, P0, PT, ~R0, R21, RZ, P0, !PT ;  /* 0x0000001500ff7210 */ /* 0x000fc8000071e5ff */
[----:B------:R-:W-:-:S03]  /*27f0*/  IADD3.X R5, PT, PT, R20, 0x1, RZ, P0, !PT ;  /* 0x0000000114057810 */ /* 0x000fc600007fe4ff */
[----:B------:R-:W-:-:S05]  /*2800*/  IMAD.HI.U32 R5, R20, R11, R4 ;  /* 0x0000000b14057227 */ /* 0x000fca00078e0004 */
[----:B------:R-:W-:-:S04]  /*2810*/  ISETP.GE.U32.AND P0, PT, R5, R20, PT ;  /* 0x000000140500720c */ /* 0x000fc80003f06070 */
[----:B------:R-:W-:-:S05]  /*2820*/  SEL R39, R5, 0xffffffff, P0 ;  /* 0xffffffff05277807 */ /* 0x000fca0000000000 */
[----:B------:R-:W-:-:S04]  /*2830*/  IMAD.WIDE.U32 R4, R39, R7, RZ ;  /* 0x0000000727047225 */ /* 0x000fc800078e00ff */
[----:B------:R-:W-:Y:S02]  /*2840*/  IMAD.MOV.U32 R4, RZ, RZ, R5 ;  /* 0x000000ffff047224 */ /* 0x000fe400078e0005 */
[----:B------:R-:W-:Y:S02]  /*2850*/  IMAD R41, R7, R39, RZ ;  /* 0x0000002707297224 */ /* 0x000fe400078e02ff */
[----:B------:R-:W-:-:S03]  /*2860*/  IMAD.MOV.U32 R5, RZ, RZ, RZ ;  /* 0x000000ffff057224 */ /* 0x000fc600078e00ff */
[----:B------:R-:W-:Y:S01]  /*2870*/  IADD3 R41, P0, PT, -R41, R14, RZ ;  /* 0x0000000e29297210 */ /* 0x000fe20007f1e1ff */
[----:B------:R-:W-:-:S03]  /*2880*/  IMAD.WIDE.U32 R4, R0, R39, R4 ;  /* 0x0000002700047225 */ /* 0x000fc600078e0004 */
[----:B------:R-:W-:-:S04]  /*2890*/  IADD3.X R43, P0, PT, R21, ~R4, RZ, P0, !PT ;  /* 0x80000004152b7210 */ /* 0x000fc8000071e4ff */
[----:B------:R-:W-:-:S13]  /*28a0*/  IADD3.X R42, P0, PT, R20, ~R5, RZ, P0, !PT ;  /* 0x80000005142a7210 */ /* 0x000fda000071e4ff */
[----:B------:R-:W-:Y:S01]  /*28b0*/  @!P0 IADD3 R41, P1, PT, R7, R41, RZ ;  /* 0x0000002907298210 */ /* 0x000fe20007f3e0ff */
[----:B------:R-:W-:-:S03]  /*28c0*/  @!P0 VIADD R39, R39, 0xffffffff ;  /* 0xffffffff27278836 */ /* 0x000fc60000000000 */
[----:B------:R-:W-:-:S04]  /*28d0*/  @!P0 IADD3.X R43, P1, PT, R0, R43, RZ, P1, !PT ;  /* 0x0000002b002b8210 */ /* 0x000fc80000f3e4ff */
[----:B------:R-:W-:-:S04]  /*28e0*/  @!P0 IADD3.X R42, P1, PT, RZ, R42, RZ, P1, !PT ;  /* 0x0000002aff2a8210 */ /* 0x000fc80000f3e4ff */
[----:B------:R-:W-:-:S13]  /*28f0*/  @!P0 PLOP3.LUT P2, PT, P1, PT, PT, 0x8, 0x80 ;  /* 0x000000000080881c */ /* 0x000fda0000f4e170 */
[----:B------:R-:W-:Y:S01]  /*2900*/  @P2 VIADD R39, R39, 0xffffffff ;  /* 0xffffffff27272836 */ /* 0x000fe20000000000 */
[----:B------:R-:W-:-:S03]  /*2910*/  @P2 IADD3 R41, P1, PT, R7, R41, RZ ;  /* 0x0000002907292210 */ /* 0x000fc60007f3e0ff */
[----:B------:R-:W-:Y:S01]  /*2920*/  IMAD.WIDE.U32 R4, R39, R12, RZ ;  /* 0x0000000c27047225 */ /* 0x000fe200078e00ff */
[----:B------:R-:W-:-:S03]  /*2930*/  @P2 IADD3.X R43, P1, PT, R0, R43, RZ, P1, !PT ;  /* 0x0000002b002b2210 */ /* 0x000fc60000f3e4ff */
[----:B------:R-:W-:Y:S02]  /*2940*/  IMAD.MOV.U32 R4, RZ, RZ, R5 ;  /* 0x000000ffff047224 */ /* 0x000fe400078e0005 */
[-C--:B------:R-:W-:Y:S02]  /*2950*/  IMAD R21, R12, R39.reuse, RZ ;  /* 0x000000270c157224 */ /* 0x080fe400078e02ff */
[----:B------:R-:W-:Y:S02]  /*2960*/  IMAD.MOV.U32 R5, RZ, RZ, RZ ;  /* 0x000000ffff057224 */ /* 0x000fe400078e00ff */
[----:B------:R-:W-:Y:S01]  /*2970*/  @P2 IMAD.X R42, RZ, RZ, R42, P1 ;  /* 0x000000ffff2a2224 */ /* 0x000fe200008e062a */
[----:B------:R-:W-:Y:S01]  /*2980*/  ISETP.GT.U32.AND P2, PT, R9, R8, PT ;  /* 0x000000080900720c */ /* 0x000fe20003f44070 */
[----:B------:R-:W-:Y:S01]  /*2990*/  IMAD.WIDE.U32 R4, R13, R39, R4 ;  /* 0x000000270d047225 */ /* 0x000fe200078e0004 */
[----:B------:R-:W-:-:S03]  /*29a0*/  IADD3 R39, P0, PT, -R21, R10, RZ ;  /* 0x0000000a15277210 */ /* 0x000fc60007f1e1ff */
[----:B------:R-:W-:Y:S01]  /*29b0*/  IMAD.MOV.U32 R10, RZ, RZ, RZ ;  /* 0x000000ffff0a7224 */ /* 0x000fe200078e00ff */
[----:B------:R-:W-:-:S04]  /*29c0*/  IADD3.X R14, P0, PT, R15, ~R4, RZ, P0, !PT ;  /* 0x800000040f0e7210 */ /* 0x000fc8000071e4ff */
[----:B------:R-:W-:-:S04]  /*29d0*/  IADD3.X R21, P0, PT, R41, ~R5, RZ, P0, !PT ;  /* 0x8000000529157210 */ /* 0x000fc8000071e4ff */
[----:B------:R-:W-:-:S04]  /*29e0*/  IADD3.X R20, P0, PT, R43, -0x1, RZ, P0, !PT ;  /* 0xffffffff2b147810 */ /* 0x000fc8000071e4ff */
[----:B------:R-:W-:-:S13]  /*29f0*/  IADD3.X RZ, P0, PT, R42, -0x1, RZ, P0, !PT ;  /* 0xffffffff2aff7810 */ /* 0x000fda000071e4ff */
[----:B------:R-:W-:-:S04]  /*2a00*/  @!P0 IADD3 R39, P1, PT, R12, R39, RZ ;  /* 0x000000270c278210 */ /* 0x000fc80007f3e0ff */
[----:B------:R-:W-:Y:S01]  /*2a10*/  @!P0 IADD3.X R14, P1, PT, R13, R14, RZ, P1, !PT ;  /* 0x0000000e0d0e8210 */ /* 0x000fe20000f3e4ff */
[----:B------:R-:W-:-:S03]  /*2a20*/  IMAD.MOV.U32 R15, RZ, RZ, R39 ;  /* 0x000000ffff0f7224 */ /* 0x000fc600078e0027 */
[----:B------:R-:W-:-:S05]  /*2a30*/  @!P0 IADD3.X R21, P1, PT, R7, R21, RZ, P1, !PT ;  /* 0x0000001507158210 */ /* 0x000fca0000f3e4ff */
[----:B------:R-:W-:Y:S01]  /*2a40*/  @!P0 IMAD.X R20, R0, 0x1, R20, P1 ;  /* 0x0000000100148824 */ /* 0x000fe200008e0614 */
[----:B------:R-:W-:Y:S07]  /*2a50*/  @!P2 BRA `(.L_x_15) ;  /* 0xfffffffc0050a947 */ /* 0x000fee000383ffff */
[----:B------:R-:W-:Y:S05]  /*2a60*/  BSYNC.RECONVERGENT B0 ;  /* 0x0000000000007941 */ /* 0x000fea0003800200 */
.L_x_14:
[-C--:B------:R-:W-:Y:S01]  /*2a70*/  SHF.R.W.U32 R39, R39, R3.reuse, R14 ;  /* 0x0000000327277219 */ /* 0x080fe20000001e0e */
[----:B------:R-:W-:Y:S01]  /*2a80*/  BSSY.RECONVERGENT B6, `(.L_x_16) ;  /* 0x0000039000067945 */ /* 0x000fe20003800200 */
[-C--:B------:R-:W-:Y:S02]  /*2a90*/  SHF.R.W.U32 R14, R14, R3.reuse, R21 ;  /* 0x000000030e0e7219 */ /* 0x080fe40000001e15 */
[----:B------:R-:W-:Y:S02]  /*2aa0*/  R2P PR, R8, 0x60 ;  /* 0x0000006008007804 */ /* 0x000fe40000000000 */
[-C--:B------:R-:W-:Y:S02]  /*2ab0*/  SHF.R.W.U32 R21, R21, R3.reuse, R20 ;  /* 0x0000000315157219 */ /* 0x080fe40000001e14 */
[----:B------:R-:W-:Y:S02]  /*2ac0*/  SHF.R.W.U32 R20, R20, R3, RZ ;  /* 0x0000000314147219 */ /* 0x000fe40000001eff */
[----:B------:R-:W-:-:S02]  /*2ad0*/  SEL R39, R39, R14, !P5 ;  /* 0x0000000e27277207 */ /* 0x000fc40006800000 */
[----:B------:R-:W-:Y:S02]  /*2ae0*/  SEL R0, R21, R20, !P5 ;  /* 0x0000001415007207 */ /* 0x000fe40006800000 */
[----:B------:R-:W-:Y:S02]  /*2af0*/  ISETP.NE.AND P0, PT, R8, 0x80, PT ;  /* 0x000000800800780c */ /* 0x000fe40003f05270 */
[----:B------:R-:W-:Y:S02]  /*2b00*/  SEL R14, R14, R21, !P5 ;  /* 0x000000150e0e7207 */ /* 0x000fe40006800000 */
[----:B------:R-:W-:Y:S02]  /*2b10*/  SEL R3, R20, RZ, !P5 ;  /* 0x000000ff14037207 */ /* 0x000fe40006800000 */
[----:B------:R-:W-:Y:S02]  /*2b20*/  SEL R39, R39, R0, !P6 ;  /* 0x0000000027277207 */ /* 0x000fe40007000000 */
[----:B------:R-:W-:-:S02]  /*2b30*/  SEL R14, R14, R3, !P6 ;  /* 0x000000030e0e7207 */ /* 0x000fc40007000000 */
[----:B------:R-:W-:Y:S02]  /*2b40*/  SEL R39, R39, 0xffffffff, P0 ;  /* 0xffffffff27277807 */ /* 0x000fe40000000000 */
[----:B------:R-:W-:Y:S02]  /*2b50*/  SEL R0, R0, RZ, !P6 ;  /* 0x000000ff00007207 */ /* 0x000fe40007000000 */
[----:B------:R-:W-:Y:S02]  /*2b60*/  SEL R14, R14, 0xffffffff, P0 ;  /* 0xffffffff0e0e7807 */ /* 0x000fe40000000000 */
[----:B------:R-:W-:Y:S02]  /*2b70*/  IADD3 R46, P2, PT, R39, 0x2, RZ ;  /* 0x00000002272e7810 */ /* 0x000fe40007f5e0ff */
[----:B------:R-:W-:Y:S02]  /*2b80*/  SEL R3, R3, RZ, !P6 ;  /* 0x000000ff03037207 */ /* 0x000fe40007000000 */
[----:B------:R-:W-:-:S02]  /*2b90*/  SEL R0, R0, 0xffffffff, P0 ;  /* 0xffffffff00007807 */ /* 0x000fc40000000000 */
[----:B------:R-:W-:Y:S02]  /*2ba0*/  ISETP.GE.U32.AND P1, PT, R39, 0x2, PT ;  /* 0x000000022700780c */ /* 0x000fe40003f26070 */
[----:B------:R-:W-:Y:S02]  /*2bb0*/  IADD3.X R43, P2, PT, RZ, R14, RZ, P2, !PT ;  /* 0x0000000eff2b7210 */ /* 0x000fe4000175e4ff */
[----:B------:R-:W-:Y:S02]  /*2bc0*/  SEL R3, R3, 0xffffffff, P0 ;  /* 0xffffffff03037807 */ /* 0x000fe40000000000 */
[----:B------:R-:W-:Y:S02]  /*2bd0*/  ISETP.EQ.U32.AND P0, PT, R0, RZ, PT ;  /* 0x000000ff0000720c */ /* 0x000fe40003f02070 */
[----:B------:R-:W-:Y:S02]  /*2be0*/  ISETP.GE.U32.AND.EX P1, PT, R14, RZ, PT, P1 ;  /* 0x000000ff0e00720c */ /* 0x000fe40003f26110 */
[----:B------:R-:W-:-:S02]  /*2bf0*/  IADD3.X R47, P2, PT, RZ, R0, RZ, P2, !PT ;  /* 0x00000000ff2f7210 */ /* 0x000fc4000175e4ff */
[----:B------:R-:W-:-:S03]  /*2c00*/  ISETP.EQ.AND.EX P0, PT, R3, RZ, !P1, P0 ;  /* 0x000000ff0300720c */ /* 0x000fc60004f02300 */
[----:B------:R-:W-:Y:S01]  /*2c10*/  IMAD.X R4, RZ, RZ, R3, P2 ;  /* 0x000000ffff047224 */ /* 0x000fe200010e0603 */
[----:B------:R-:W-:Y:S02]  /*2c20*/  SEL R47, R47, R0, P0 ;  /* 0x000000002f2f7207 */ /* 0x000fe40000000000 */
[----:B------:R-:W-:Y:S02]  /*2c30*/  SEL R46, R46, R39, P0 ;  /* 0x000000272e2e7207 */ /* 0x000fe40000000000 */
[----:B------:R-:W-:Y:S02]  /*2c40*/  SEL R45, R4, R3, P0 ;  /* 0x00000003042d7207 */ /* 0x000fe40000000000 */
[----:B------:R-:W-:Y:S02]  /*2c50*/  ISETP.NE.U32.AND P2, PT, R47, RZ, PT ;  /* 0x000000ff2f00720c */ /* 0x000fe40003f45070 */
[----:B------:R-:W-:Y:S02]  /*2c60*/  SEL R43, R43, R14, P0 ;  /* 0x0000000e2b2b7207 */ /* 0x000fe40000000000 */
[----:B------:R-:W-:-:S02]  /*2c70*/  ISETP.NE.AND.EX P2, PT, R45, RZ, PT, P2 ;  /* 0x000000ff2d00720c */ /* 0x000fc40003f45320 */
[----:B------:R-:W-:Y:S02]  /*2c80*/  ISETP.GT.U32.AND P0, PT, R46, 0x1, PT ;  /* 0x000000012e00780c */ /* 0x000fe40003f04070 */
[----:B------:R-:W-:Y:S02]  /*2c90*/  ISETP.NE.U32.AND P1, PT, R47, RZ, PT ;  /* 0x000000ff2f00720c */ /* 0x000fe40003f25070 */
[----:B------:R-:W-:Y:S02]  /*2ca0*/  ISETP.GT.U32.AND.EX P0, PT, R43, RZ, PT, P0 ;  /* 0x000000ff2b00720c */ /* 0x000fe40003f04100 */
[----:B------:R-:W-:Y:S02]  /*2cb0*/  ISETP.NE.AND.EX P1, PT, R45, RZ, PT, P1 ;  /* 0x000000ff2d00720c */ /* 0x000fe40003f25310 */
[----:B------:R-:W-:-:S03]  /*2cc0*/  SEL R0, RZ, 0xffffffff, !P0 ;  /* 0xffffffffff007807 */ /* 0x000fc60004000000 */
[----:B------:R-:W-:-:S04]  /*2cd0*/  @P2 SEL R0, RZ, 0xffffffff, !P1 ;  /* 0xffffffffff002807 */ /* 0x000fc80004800000 */
[----:B------:R-:W-:-:S04]  /*2ce0*/  LOP3.LUT R0, R0, 0x1, RZ, 0xc0, !PT ;  /* 0x0000000100007812 */ /* 0x000fc800078ec0ff */
[----:B------:R-:W-:-:S13]  /*2cf0*/  ISETP.NE.U32.AND P0, PT, R0, 0x1, PT ;  /* 0x000000010000780c */ /* 0x000fda0003f05070 */
[----:B------:R-:W-:Y:S05]  /*2d00*/  @!P0 BRA `(.L_x_17) ;  /* 0x0000000000408947 */ /* 0x000fea0003800000 */
[----:B------:R-:W-:Y:S01]  /*2d10*/  MOV R14, 0x0 ;  /* 0x00000000000e7802 */ /* 0x000fe20000000f00 */
[----:B------:R-:W0:Y:S01]  /*2d20*/  LDCU.64 UR4, c[0x4][0x58] ;  /* 0x01000b00ff0477ac */ /* 0x000e220008000a00 */
[----:B------:R-:W-:Y:S02]  /*2d30*/  IMAD.MOV.U32 R8, RZ, RZ, 0x45 ;  /* 0x00000045ff087424 */ /* 0x000fe400078e00ff */
[----:B------:R-:W-:Y:S01]  /*2d40*/  IMAD.MOV.U32 R12, RZ, RZ, 0x1 ;  /* 0x00000001ff0c7424 */ /* 0x000fe200078e00ff */
[----:B------:R-:W1:Y:S01]  /*2d50*/  LDCU.64 UR8, c[0x4][0x60] ;  /* 0x01000c00ff0877ac */ /* 0x000e620008000a00 */
[----:B------:R-:W2:Y:S01]  /*2d60*/  LDC.64 R14, c[0x4][R14] ;  /* 0x010000000e0e7b82 */ /* 0x000ea20000000a00 */
[----:B------:R-:W-:Y:S01]  /*2d70*/  IMAD.MOV.U32 R13, RZ, RZ, RZ ;  /* 0x000000ffff0d7224 */ /* 0x000fe200078e00ff */
[----:B------:R-:W3:Y:S01]  /*2d80*/  LDCU.64 UR6, c[0x4][0x48] ;  /* 0x01000900ff0677ac */ /* 0x000ee20008000a00 */
[----:B0-----:R-:W-:Y:S02]  /*2d90*/  IMAD.U32 R4, RZ, RZ, UR4 ;  /* 0x00000004ff047e24 */ /* 0x001fe4000f8e00ff */
[----:B------:R-:W-:-:S02]  /*2da0*/  IMAD.U32 R5, RZ, RZ, UR5 ;  /* 0x00000005ff057e24 */ /* 0x000fc4000f8e00ff */
[----:B-1----:R-:W-:Y:S02]  /*2db0*/  IMAD.U32 R6, RZ, RZ, UR8 ;  /* 0x00000008ff067e24 */ /* 0x002fe4000f8e00ff */
[----:B------:R-:W-:Y:S02]  /*2dc0*/  IMAD.U32 R7, RZ, RZ, UR9 ;  /* 0x00000009ff077e24 */ /* 0x000fe4000f8e00ff */
[----:B---3--:R-:W-:Y:S02]  /*2dd0*/  IMAD.U32 R10, RZ, RZ, UR6 ;  /* 0x00000006ff0a7e24 */ /* 0x008fe4000f8e00ff */
[----:B------:R-:W-:-:S07]  /*2de0*/  IMAD.U32 R11, RZ, RZ, UR7 ;  /* 0x00000007ff0b7e24 */ /* 0x000fce000f8e00ff */
[----:B------:R-:W-:-:S07]  /*2df0*/  LEPC R20, `(.L_x_17) ;  /* 0x000000001014794e */ /* 0x000fce0000000000 */
[----:B--2---:R-:W-:Y:S05]  /*2e00*/  CALL.ABS.NOINC R14 ;  /* 0x000000000e007343 */ /* 0x004fea0003c00000 */
.L_x_17:
[----:B------:R-:W-:Y:S05]  /*2e10*/  BSYNC.RECONVERGENT B6 ;  /* 0x0000000000067941 */ /* 0x000fea0003800200 */
.L_x_16:
[-C--:B------:R-:W-:Y:S01]  /*2e20*/  ISETP.NE.U32.AND P0, PT, R47, R40.reuse, PT ;  /* 0x000000282f00720c */ /* 0x080fe20003f05070 */
[----:B------:R-:W-:Y:S01]  /*2e30*/  BSSY.RECONVERGENT B6, `(.L_x_18) ;  /* 0x000001b000067945 */ /* 0x000fe20003800200 */
[----:B------:R-:W-:Y:S02]  /*2e40*/  ISETP.GE.U32.AND P1, PT, R46, R35, PT ;  /* 0x000000232e00720c */ /* 0x000fe40003f26070 */
[-C--:B------:R-:W-:Y:S02]  /*2e50*/  ISETP.NE.AND.EX P0, PT, R45, R37.reuse, PT, P0 ;  /* 0x000000252d00720c */ /* 0x080fe40003f05300 */
[----:B------:R-:W-:Y:S02]  /*2e60*/  ISETP.GE.U32.AND P2, PT, R47, R40, PT ;  /* 0x000000282f00720c */ /* 0x000fe40003f46070 */
[----:B------:R-:W-:Y:S02]  /*2e70*/  ISETP.GE.U32.AND.EX P1, PT, R43, R38, PT, P1 ;  /* 0x000000262b00720c */ /* 0x000fe40003f26110 */
[----:B------:R-:W-:-:S02]  /*2e80*/  ISETP.GE.U32.AND.EX P2, PT, R45, R37, PT, P2 ;  /* 0x000000252d00720c */ /* 0x000fc40003f46120 */
[----:B------:R-:W-:-:S05]  /*2e90*/  SEL R0, RZ, 0xffffffff, P1 ;  /* 0xffffffffff007807 */ /* 0x000fca0000800000 */
[----:B------:R-:W-:-:S04]  /*2ea0*/  @P0 SEL R0, RZ, 0xffffffff, P2 ;  /* 0xffffffffff000807 */ /* 0x000fc80001000000 */
        /* <DEDUP_REMOVED lines=19> */
.L_x_19:
[----:B------:R-:W-:Y:S05]  /*2fe0*/  BSYNC.RECONVERGENT B6 ;  /* 0x0000000000067941 */ /* 0x000fea0003800200 */
.L_x_18:
[----:B------:R-:W-:Y:S01]  /*2ff0*/  IADD3 R3, P0, PT, R31, -0x1, RZ ;  /* 0xffffffff1f037810 */ /* 0x000fe20007f1e0ff */
[----:B------:R-:W-:Y:S01]  /*3000*/  UMOV UR4, 0x4321 ;  /* 0x0000432100047882 */ /* 0x000fe20000000000 */
[----:B------:R-:W-:Y:S01]  /*3010*/  IMAD.MOV.U32 R12, RZ, RZ, RZ ;  /* 0x000000ffff0c7224 */ /* 0x000fe200078e00ff */
[----:B------:R-:W-:Y:S01]  /*3020*/  BSSY.RECONVERGENT B0, `(.L_x_20) ;  /* 0x0000120000007945 */ /* 0x000fe20003800200 */
[----:B------:R-:W-:Y:S01]  /*3030*/  IADD3.X R11, P0, PT, R32, -0x1, RZ, P0, !PT ;  /* 0xffffffff200b7810 */ /* 0x000fe2000071e4ff */
[----:B------:R-:W-:-:S04]  /*3040*/  IMAD.MOV.U32 R49, RZ, RZ, RZ ;  /* 0x000000ffff317224 */ /* 0x000fc800078e00ff */
[----:B------:R-:W-:-:S04]  /*3050*/  IMAD.WIDE.U32 R4, R11, R31, RZ ;  /* 0x0000001f0b047225 */ /* 0x000fc800078e00ff */
[----:B------:R-:W-:-:S04]  /*3060*/  IMAD.WIDE.U32 R6, P1, R32, R3, R4 ;  /* 0x0000000320067225 */ /* 0x000fc80007820004 */
[----:B------:R-:W-:-:S04]  /*3070*/  IMAD.WIDE.U32 R4, R3, R31, RZ ;  /* 0x0000001f03047225 */ /* 0x000fc800078e00ff */
[----:B------:R-:W-:Y:S01]  /*3080*/  IMAD.X R9, RZ, RZ, RZ, P1 ;  /* 0x000000ffff097224 */ /* 0x000fe200008e06ff */
[----:B------:R-:W-:Y:S01]  /*3090*/  IADD3 R10, P1, PT, R5, R6, RZ ;  /* 0x00000006050a7210 */ /* 0x000fe20007f3e0ff */
[----:B------:R-:W-:-:S04]  /*30a0*/  IMAD.MOV.U32 R8, RZ, RZ, R7 ;  /* 0x000000ffff087224 */ /* 0x000fc800078e0007 */
[----:B------:R-:W-:Y:S01]  /*30b0*/  IMAD.WIDE.U32.X R6, R32, R11, R8, P1 ;  /* 0x0000000b20067225 */ /* 0x000fe200008e0408 */
[----:B------:R-:W-:-:S03]  /*30c0*/  IADD3.X R9, P0, PT, R18, -0x1, RZ, P0, !PT ;  /* 0xffffffff12097810 */ /* 0x000fc6000071e4ff */
[----:B------:R-:W-:Y:S01]  /*30d0*/  IMAD R11, R11, R18, RZ ;  /* 0x000000120b0b7224 */ /* 0x000fe200078e02ff */
[----:B------:R-:W-:Y:S01]  /*30e0*/  IADD3.X R0, PT, PT, R30, -0x1, RZ, P0, !PT ;  /* 0xffffffff1e007810 */ /* 0x000fe200007fe4ff */
[----:B------:R-:W-:Y:S01]  /*30f0*/  IMAD.WIDE.U32 R6, R18, R3, R6 ;  /* 0x0000000312067225 */ /* 0x000fe200078e0006 */
[----:B------:R-:W-:-:S03]  /*3100*/  IADD3 R8, P0, PT, R2, R4, RZ ;  /* 0x0000000402087210 */ /* 0x000fc60007f1e0ff */
[----:B------:R-:W-:Y:S01]  /*3110*/  IMAD R11, R30, R3, R11 ;  /* 0x000000031e0b7224 */ /* 0x000fe200078e020b */
[----:B------:R-:W-:Y:S01]  /*3120*/  IADD3.X R10, P0, PT, R17, R10, RZ, P0, !PT ;  /* 0x0000000a110a7210 */ /* 0x000fe2000071e4ff */
[----:B------:R-:W-:Y:S02]  /*3130*/  IMAD R0, R0, R31, RZ ;  /* 0x0000001f00007224 */ /* 0x000fe400078e02ff */
[----:B------:R-:W-:Y:S02]  /*3140*/  IMAD.IADD R7, R7, 0x1, R11 ;  /* 0x0000000107077824 */ /* 0x000fe400078e020b */
[----:B------:R-:W-:-:S04]  /*3150*/  IMAD.WIDE.U32 R4, R31, R9, R6 ;  /* 0x000000091f047225 */ /* 0x000fc800078e0006 */
[----:B------:R-:W-:Y:S01]  /*3160*/  IMAD R9, R32, R9, R0 ;  /* 0x0000000920097224 */ /* 0x000fe200078e0200 */
[----:B------:R-:W-:Y:S01]  /*3170*/  IADD3.X R3, P0, PT, RZ, R4, RZ, P0, !PT ;  /* 0x00000004ff037210 */ /* 0x000fe2000071e4ff */
[----:B------:R-:W-:Y:S02]  /*3180*/  IMAD.U32 R7, RZ, RZ, UR4 ;  /* 0x00000004ff077e24 */ /* 0x000fe4000f8e00ff */
[----:B------:R-:W-:Y:S02]  /*3190*/  IMAD.MOV.U32 R6, RZ, RZ, 0x4b800000 ;  /* 0x4b800000ff067424 */ /* 0x000fe400078e00ff */
[----:B------:R-:W-:-:S05]  /*31a0*/  IMAD.X R9, R5, 0x1, R9, P0 ;  /* 0x0000000105097824 */ /* 0x000fca00000e0609 */
[----:B------:R-:W-:-:S04]  /*31b0*/  LOP3.LUT P2, RZ, R9, R3, RZ, 0xfc, !PT ;  /* 0x0000000309ff7212 */ /* 0x000fc8000784fcff */
[----:B------:R-:W-:Y:S02]  /*31c0*/  SEL R0, R10, R9, !P2 ;  /* 0x000000090a007207 */ /* 0x000fe40005000000 */
[----:B------:R-:W-:Y:S02]  /*31d0*/  SEL R3, R8, R3, !P2 ;  /* 0x0000000308037207 */ /* 0x000fe40005000000 */
[----:B------:R-:W-:Y:S02]  /*31e0*/  ISETP.NE.AND P1, PT, R0, RZ, PT ;  /* 0x000000ff0000720c */ /* 0x000fe40003f25270 */
[----:B------:R-:W-:Y:S02]  /*31f0*/  SEL R39, RZ, 0x40, P2 ;  /* 0x00000040ff277807 */ /* 0x000fe40001000000 */
[----:B------:R-:W-:Y:S02]  /*3200*/  SEL R5, R3, R0, !P1 ;  /* 0x0000000003057207 */ /* 0x000fe40004800000 */
[----:B------:R-:W-:-:S02]  /*3210*/  SEL R0, R10, RZ, P2 ;  /* 0x000000ff0a007207 */ /* 0x000fc40001000000 */
[----:B------:R-:W0:Y:S02]  /*3220*/  FLO.U32 R42, R5 ;  /* 0x00000005002a7300 */ /* 0x000e2400000e0000 */
[----:B------:R-:W-:Y:S02]  /*3230*/  SEL R3, R0, R3, !P1 ;  /* 0x0000000300037207 */ /* 0x000fe40004800000 */
[----:B0-----:R-:W-:-:S04]  /*3240*/  IADD3 R42, PT, PT, -R42, 0x1f, RZ ;  /* 0x0000001f2a2a7810 */ /* 0x001fc80007ffe1ff */
[----:B------:R-:W-:Y:S02]  /*3250*/  SHF.L.W.U32.HI R40, R3, R42, R5 ;  /* 0x0000002a03287219 */ /* 0x000fe40000010e05 */
[----:B------:R-:W-:Y:S02]  /*3260*/  LOP3.LUT R35, R42, 0x1f, RZ, 0xc0, !PT ;  /* 0x0000001f2a237812 */ /* 0x000fe400078ec0ff */
[----:B------:R-:W-:Y:S01]  /*3270*/  PRMT R4, R40, R7, 0x3f ;  /* 0x0000003f28047416 */ /* 0x000fe20000000007 */
[----:B------:R-:W-:Y:S01]  /*3280*/  IMAD.MOV R37, RZ, RZ, -R40 ;  /* 0x000000ffff257224 */ /* 0x000fe200078e0a28 */
[----:B------:R-:W-:Y:S02]  /*3290*/  SEL R7, R8, RZ, P2 ;  /* 0x000000ff08077207 */ /* 0x000fe40001000000 */
[C---:B------:R-:W-:Y:S02]  /*32a0*/  FSETP.GEU.AND P3, PT, |R4|.reuse, 1.175494350822287508e-38, PT ;  /* 0x008000000400780b */ /* 0x040fe40003f6e200 */
[----:B------:R-:W-:-:S02]  /*32b0*/  FSETP.GT.AND P0, PT, |R4|, 8.50705917302346158658e+37, PT ;  /* 0x7e8000000400780b */ /* 0x000fc40003f04200 */
[----:B------:R-:W-:Y:S02]  /*32c0*/  FSEL R5, R6, 1, !P3 ;  /* 0x3f80000006057808 */ /* 0x000fe40005800000 */
[----:B------:R-:W-:Y:S02]  /*32d0*/  SEL R21, R7, R0, !P1 ;  /* 0x0000000007157207 */ /* 0x000fe40004800000 */
[----:B------:R-:W-:Y:S02]  /*32e0*/  FSEL R5, R5, 0.25, !P0 ;  /* 0x3e80000005057808 */ /* 0x000fe40004000000 */
[----:B------:R-:W-:Y:S01]  /*32f0*/  SHF.L.W.U32.HI R13, R21, R42, R3 ;  /* 0x0000002a150d7219 */ /* 0x000fe20000010e03 */
[----:B------:R-:W-:Y:S01]  /*3300*/  IMAD.MOV.U32 R3, RZ, RZ, RZ ;  /* 0x000000ffff037224 */ /* 0x000fe200078e00ff */
[----:B------:R-:W-:Y:S01]  /*3310*/  SEL R0, RZ, 0x20, P1 ;  /* 0x00000020ff007807 */ /* 0x000fe20000800000 */
[----:B------:R-:W-:Y:S01]  /*3320*/  FMUL R6, R4, R5 ;  /* 0x0000000504067220 */ /* 0x000fe20000400000 */
[----:B------:R-:W-:-:S02]  /*3330*/  SEL R20, R7, RZ, P1 ;  /* 0x000000ff07147207 */ /* 0x000fc40000800000 */
[----:B------:R-:W-:Y:S01]  /*3340*/  IADD3 R39, PT, PT, R42, R0, R39 ;  /* 0x000000002a277210 */ /* 0x000fe20007ffe027 */
[----:B------:R-:W-:Y:S01]  /*3350*/  IMAD.MOV.U32 R0, RZ, RZ, 0x1 ;  /* 0x00000001ff007424 */ /* 0x000fe200078e00ff */
[C---:B------:R-:W-:Y:S01]  /*3360*/  SHF.L.W.U32.HI R21, R20.reuse, R42, R21 ;  /* 0x0000002a14157219 */ /* 0x040fe20000010e15 */
[----:B------:R-:W0:Y:S01]  /*3370*/  MUFU.RCP R6, R6 ;  /* 0x0000000600067308 */ /* 0x000e220000001000 */
[----:B------:R-:W-:Y:S01]  /*3380*/  SHF.L.U32 R20, R20, R35, RZ ;  /* 0x0000002314147219 */ /* 0x000fe200000006ff */
[----:B0-----:R-:W-:-:S05]  /*3390*/  FMUL R41, R5, R6 ;  /* 0x0000000605297220 */ /* 0x001fca0000400000 */
[----:B------:R-:W-:-:S05]  /*33a0*/  LEA R41, R41, 0xfffffe00, 0x9 ;  /* 0xfffffe0029297811 */ /* 0x000fca00078e48ff */
[----:B------:R-:W-:-:S04]  /*33b0*/  IMAD.HI.U32 R4, P0, R41, R13, R12 ;  /* 0x0000000d29047227 */ /* 0x000fc8000780000c */
[----:B------:R-:W-:Y:S02]  /*33c0*/  IMAD.X R5, RZ, RZ, RZ, P0 ;  /* 0x000000ffff057224 */ /* 0x000fe400000e06ff */
[----:B------:R-:W-:-:S03]  /*33d0*/  IMAD.WIDE.U32 R4, R40, R41, R4 ;  /* 0x0000002928047225 */ /* 0x000fc600078e0004 */
[----:B------:R-:W-:Y:S01]  /*33e0*/  IADD3 R38, P0, PT, RZ, -R4, RZ ;  /* 0x80000004ff267210 */ /* 0x000fe20007f1e0ff */
[----:B------:R-:W-:-:S04]  /*33f0*/  IMAD.MOV.U32 R4, RZ, RZ, RZ ;  /* 0x000000ffff047224 */ /* 0x000fc800078e00ff */
[----:B------:R-:W-:Y:S01]  /*3400*/  IMAD.X R37, R37, 0x1, ~R5, P0 ;  /* 0x0000000125257824 */ /* 0x000fe200000e0e05 */
[----:B------:R-:W-:-:S04]  /*3410*/  ISETP.GT.U32.AND P0, PT, R38, -0x1, PT ;  /* 0xffffffff2600780c */ /* 0x000fc80003f04070 */
[----:B------:R-:W-:Y:S02]  /*3420*/  ISETP.GT.AND.EX P0, PT, R37, -0x1, PT, P0 ;  /* 0xffffffff2500780c */ /* 0x000fe40003f04300 */
[----:B------:R-:W-:Y:S02]  /*3430*/  SHF.R.U32.HI R10, RZ, 0x1f, R37 ;  /* 0x0000001fff0a7819 */ /* 0x000fe40000011625 */
[----:B------:R-:W-:Y:S02]  /*3440*/  SEL R8, R41, RZ, P0 ;  /* 0x000000ff29087207 */ /* 0x000fe40000000000 */
[----:B------:R-:W-:-:S07]  /*3450*/  LOP3.LUT R10, R10, 0x1, RZ, 0x3c, !PT ;  /* 0x000000010a0a7812 */ /* 0x000fce00078e3cff */
.L_x_28:
[----:B------:R-:W-:Y:S01]  /*3460*/  IMAD.MOV.U32 R6, RZ, RZ, 0x0 ;  /* 0x00000000ff067424 */ /* 0x000fe200078e00ff */
[-C--:B------:R-:W-:Y:S01]  /*3470*/  SHF.L.W.U32.HI R15, R43, R42.reuse, R47 ;  /* 0x0000002a2b0f7219 */ /* 0x080fe20000010e2f */
[----:B------:R-:W-:Y:S01]  /*3480*/  IMAD.MOV.U32 R7, RZ, RZ, -0x80000000 ;  /* 0x80000000ff077424 */ /* 0x000fe200078e00ff */
[----:B------:R-:W-:Y:S01]  /*3490*/  BSSY.RECONVERGENT B1, `(.L_x_21) ;  /* 0x0000043000017945 */ /* 0x000fe20003800200 */
[----:B------:R-:W-:Y:S01]  /*34a0*/  SHF.L.W.U32.HI R47, R47, R42, R45 ;  /* 0x0000002a2f2f7219 */ /* 0x000fe20000010e2d */
[----:B------:R-:W-:Y:S01]  /*34b0*/  IMAD.MOV.U32 R14, RZ, RZ, RZ ;  /* 0x000000ffff0e7224 */ /* 0x000fe200078e00ff */
[----:B------:R-:W-:Y:S01]  /*34c0*/  SHF.L.U32 R9, R46, R35, RZ ;  /* 0x000000232e097219 */ /* 0x000fe200000006ff */
[----:B------:R-:W-:Y:S01]  /*34d0*/  IMAD.HI.U32 R6, P0, R41, R38, R6 ;  /* 0x0000002629067227 */ /* 0x000fe20007800006 */
[----:B------:R-:W-:-:S04]  /*34e0*/  SHF.L.W.U32.HI R45, R45, R42, RZ ;  /* 0x0000002a2d2d7219 */ /* 0x000fc80000010eff */
[----:B------:R-:W-:-:S03]  /*34f0*/  SEL R7, RZ, 0x1, !P0 ;  /* 0x00000001ff077807 */ /* 0x000fc60004000000 */
[----:B------:R-:W-:-:S03]  /*3500*/  IMAD.WIDE.U32 R6, R41, R37, R6 ;  /* 0x0000002529067225 */ /* 0x000fc600078e0006 */
[----:B------:R-:W-:-:S04]  /*3510*/  IADD3 RZ, P0, PT, R6, R38, RZ ;  /* 0x0000002606ff7210 */ /* 0x000fc80007f1e0ff */
[----:B------:R-:W-:-:S04]  /*3520*/  IADD3.X R7, P0, PT, R7, R37, RZ, P0, !PT ;  /* 0x0000002507077210 */ /* 0x000fc8000071e4ff */
[----:B------:R-:W-:Y:S02]  /*3530*/  IADD3 R7, P1, PT, R8, R7, RZ ;  /* 0x0000000708077210 */ /* 0x000fe40007f3e0ff */
[----:B------:R-:W-:-:S05]  /*3540*/  SEL R5, RZ, 0x1, !P0 ;  /* 0x00000001ff057807 */ /* 0x000fca0004000000 */
[----:B------:R-:W-:-:S05]  /*3550*/  IMAD.X R5, R10, 0x1, R5, P1 ;  /* 0x000000010a057824 */ /* 0x000fca00008e0605 */
[----:B------:R-:W-:Y:S02]  /*3560*/  ISETP.NE.AND P0, PT, R5, 0x2, PT ;  /* 0x000000020500780c */ /* 0x000fe40003f05270 */
[----:B------:R-:W-:Y:S02]  /*3570*/  SHF.L.W.U32.HI R5, R46, R42, R43 ;  /* 0x0000002a2e057219 */ /* 0x000fe40000010e2b */
[----:B------:R-:W-:Y:S01]  /*3580*/  SEL R11, R7, 0xffffffff, P0 ;  /* 0xffffffff070b7807 */ /* 0x000fe20000000000 */
[----:B------:R-:W-:-:S04]  /*3590*/  IMAD.MOV.U32 R7, RZ, RZ, RZ ;  /* 0x000000ffff077224 */ /* 0x000fc800078e00ff */
[----:B------:R-:W-:-:S04]  /*35a0*/  IMAD.HI.U32 R6, R11, R13, RZ ;  /* 0x0000000d0b067227 */ /* 0x000fc800078e00ff */
[----:B------:R-:W-:-:S03]  /*35b0*/  IMAD.WIDE.U32 R6, R40, R11, R6 ;  /* 0x0000000b28067225 */ /* 0x000fc600078e0006 */
[----:B------:R-:W-:Y:S02]  /*35c0*/  IADD3 RZ, P0, PT, R13, R6, RZ ;  /* 0x000000060dff7210 */ /* 0x000fe40007f1e0ff */
[----:B------:R-:W-:Y:S02]  /*35d0*/  VIMNMX.U32 R6, PT, PT, R11, -0x2, PT ;  /* 0xfffffffe0b067848 */ /* 0x000fe40003fe0000 */
[----:B------:R-:W-:-:S13]  /*35e0*/  IADD3.X RZ, P0, PT, R40, R7, RZ, P0, !PT ;  /* 0x0000000728ff7210 */ /* 0x000fda000071e4ff */
[----:B------:R-:W-:-:S07]  /*35f0*/  @!P0 VIADD R11, R6, 0x1 ;  /* 0x00000001060b8836 */ /* 0x000fce0000000000 */
.L_x_22:
        /* <DEDUP_REMOVED lines=27> */
[----:B------:R-:W-:Y:S02]  /*37b0*/  IMAD R46, R20, R43, RZ ;  /* 0x0000002b142e7224 */ /* 0x000fe400078e02ff */
        /* <DEDUP_REMOVED lines=17> */
.L_x_21:
[----:B------:R-:W-:Y:S02]  /*38d0*/  R2P PR, R39, 0x60 ;  /* 0x0000006027007804 */ /* 0x000fe40000000000 */
[----:B------:R-:W-:Y:S02]  /*38e0*/  LOP3.LUT P0, RZ, R28, R33, RZ, 0xfc, !PT ;  /* 0x000000211cff7212 */ /* 0x000fe4000780fcff */
[----:B------:R-:W-:Y:S02]  /*38f0*/  SHF.R.W.U32 R43, R43, R42, R15 ;  /* 0x0000002a2b2b7219 */ /* 0x000fe40000001e0f */
[----:B------:R-:W-:Y:S02]  /*3900*/  LOP3.LUT P0, RZ, R29, R36, RZ, 0xfc, P0 ;  /* 0x000000241dff7212 */ /* 0x000fe4000000fcff */
[-C--:B------:R-:W-:Y:S02]  /*3910*/  SHF.R.W.U32 R6, R15, R42.reuse, R47 ;  /* 0x0000002a0f067219 */ /* 0x080fe40000001e2f */
[----:B------:R-:W-:-:S02]  /*3920*/  SHF.R.W.U32 R47, R47, R42, R45 ;  /* 0x0000002a2f2f7219 */ /* 0x000fc40000001e2d */
[----:B------:R-:W-:Y:S02]  /*3930*/  SHF.R.W.U32 R14, R45, R42, RZ ;  /* 0x0000002a2d0e7219 */ /* 0x000fe40000001eff */
[----:B------:R-:W-:Y:S02]  /*3940*/  SEL R43, R43, R6, !P5 ;  /* 0x000000062b2b7207 */ /* 0x000fe40006800000 */
[----:B------:R-:W-:Y:S02]  /*3950*/  SEL R6, R6, R47, !P5 ;  /* 0x0000002f06067207 */ /* 0x000fe40006800000 */
[----:B------:R-:W-:Y:S02]  /*3960*/  SEL R44, R47, R14, !P5 ;  /* 0x0000000e2f2c7207 */ /* 0x000fe40006800000 */
[----:B------:R-:W-:Y:S02]  /*3970*/  SEL R5, R14, RZ, !P5 ;  /* 0x000000ff0e057207 */ /* 0x000fe40006800000 */
[----:B------:R-:W-:-:S02]  /*3980*/  SEL R43, R43, R44, !P6 ;  /* 0x0000002c2b2b7207 */ /* 0x000fc40007000000 */
[----:B------:R-:W-:Y:S02]  /*3990*/  SEL R6, R6, R5, !P6 ;  /* 0x0000000506067207 */ /* 0x000fe40007000000 */
[----:B------:R-:W-:Y:S02]  /*39a0*/  SEL R9, R44, RZ, !P6 ;  /* 0x000000ff2c097207 */ /* 0x000fe40007000000 */
[----:B------:R-:W-:Y:S01]  /*39b0*/  SEL R11, R5, RZ, !P6 ;  /* 0x000000ff050b7207 */ /* 0x000fe20007000000 */
[----:B------:R-:W-:Y:S06]  /*39c0*/  @!P0 BRA `(.L_x_23) ;  /* 0x0000000800148947 */ /* 0x000fec0003800000 */
[----:B------:R-:W-:Y:S01]  /*39d0*/  LOP3.LUT R5, R28, 0x1, RZ, 0xc0, !PT ;  /* 0x000000011c057812 */ /* 0x000fe200078ec0ff */
[----:B------:R-:W-:Y:S01]  /*39e0*/  BSSY.RECONVERGENT B1, `(.L_x_24) ;  /* 0x0000070000017945 */ /* 0x000fe20003800200 */
[----:B------:R-:W-:Y:S02]  /*39f0*/  ISETP.NE.AND P1, PT, R39, 0x80, PT ;  /* 0x000000802700780c */ /* 0x000fe40003f25270 */
[----:B------:R-:W-:Y:S02]  /*3a00*/  ISETP.NE.U32.AND P0, PT, R5, 0x1, PT ;  /* 0x000000010500780c */ /* 0x000fe40003f05070 */
[----:B------:R-:W-:Y:S02]  /*3a10*/  SEL R7, R6, 0xffffffff, P1 ;  /* 0xffffffff06077807 */ /* 0x000fe40000800000 */
[----:B------:R-:W-:Y:S02]  /*3a20*/  ISETP.NE.U32.AND.EX P0, PT, RZ, RZ, PT, P0 ;  /* 0x000000ffff00720c */ /* 0x000fe40003f05100 */
[----:B------:R-:W-:-:S02]  /*3a30*/  SEL R11, R11, 0xffffffff, P1 ;  /* 0xffffffff0b0b7807 */ /* 0x000fc40000800000 */
[----:B------:R-:W-:Y:S02]  /*3a40*/  SEL R9, R9, 0xffffffff, P1 ;  /* 0xffffffff09097807 */ /* 0x000fe40000800000 */
[----:B------:R-:W-:-:S07]  /*3a50*/  SEL R6, R43, 0xffffffff, P1 ;  /* 0xffffffff2b067807 */ /* 0x000fce0000800000 */
[----:B------:R-:W-:Y:S05]  /*3a60*/  @P0 BRA `(.L_x_25) ;  /* 0x00000004009c0947 */ /* 0x000fea0003800000 */
[----:B------:R-:W-:Y:S01]  /*3a70*/  IMAD.MOV.U32 R14, RZ, RZ, 0x0 ;  /* 0x00000000ff0e7424 */ /* 0x000fe200078e00ff */
[----:B------:R-:W-:Y:S01]  /*3a80*/  BSSY.RECONVERGENT B2, `(.L_x_26) ;  /* 0x0000054000027945 */ /* 0x000fe20003800200 */
[----:B------:R-:W-:Y:S02]  /*3a90*/  IMAD.MOV.U32 R15, RZ, RZ, -0x80000000 ;  /* 0x80000000ff0f7424 */ /* 0x000fe400078e00ff */
[----:B------:R-:W-:-:S04]  /*3aa0*/  IMAD.WIDE.U32 R44, R7, R0, RZ ;  /* 0x00000000072c7225 */ /* 0x000fc800078e00ff */
[----:B------:R-:W-:-:S05]  /*3ab0*/  IMAD.HI.U32 R14, P0, R41, R38, R14 ;  /* 0x00000026290e7227 */ /* 0x000fca000780000e */
[----:B------:R-:W-:-:S03]  /*3ac0*/  SEL R15, RZ, 0x1, !P0 ;  /* 0x00000001ff0f7807 */ /* 0x000fc60004000000 */
[----:B------:R-:W-:-:S03]  /*3ad0*/  IMAD.WIDE.U32 R14, R41, R37, R14 ;  /* 0x00000025290e7225 */ /* 0x000fc600078e000e */
[----:B------:R-:W-:-:S04]  /*3ae0*/  IADD3 RZ, P0, PT, R14, R38, RZ ;  /* 0x000000260eff7210 */ /* 0x000fc80007f1e0ff */
[----:B------:R-:W-:-:S04]  /*3af0*/  IADD3.X R15, P0, PT, R15, R37, RZ, P0, !PT ;  /* 0x000000250f0f7210 */ /* 0x000fc8000071e4ff */
[----:B------:R-:W-:Y:S01]  /*3b00*/  IADD3 R46, P2, PT, R8, R15, RZ ;  /* 0x0000000f082e7210 */ /* 0x000fe20007f5e0ff */
[----:B------:R-:W-:Y:S01]  /*3b10*/  IMAD.WIDE.U32 R14, R6, R0, RZ ;  /* 0x00000000060e7225 */ /* 0x000fe200078e00ff */
[----:B------:R-:W-:-:S03]  /*3b20*/  SEL R5, RZ, 0x1, !P0 ;  /* 0x00000001ff057807 */ /* 0x000fc60004000000 */
[----:B------:R-:W-:-:S04]  /*3b30*/  IMAD.WIDE.U32 R44, P0, R6, R4, R44 ;  /* 0x00000004062c7225 */ /* 0x000fc8000780002c */
[----:B------:R-:W-:Y:S02]  /*3b40*/  IMAD.X R5, R10, 0x1, R5, P2 ;  /* 0x000000010a057824 */ /* 0x000fe400010e0605 */
[----:B------:R-:W-:Y:S01]  /*3b50*/  IMAD.X R47, RZ, RZ, RZ, P0 ;  /* 0x000000ffff2f7224 */ /* 0x000fe200000e06ff */
[----:B------:R-:W-:Y:S01]  /*3b60*/  IADD3 R43, P0, PT, R15, R44, RZ ;  /* 0x0000002c0f2b7210 */ /* 0x000fe20007f1e0ff */
[----:B------:R-:W-:Y:S01]  /*3b70*/  IMAD R15, R7, R3, RZ ;  /* 0x00000003070f7224 */ /* 0x000fe200078e02ff */
[----:B------:R-:W-:-:S03]  /*3b80*/  ISETP.NE.AND P2, PT, R5, 0x2, PT ;  /* 0x000000020500780c */ /* 0x000fc60003f45270 */
[----:B------:R-:W-:Y:S01]  /*3b90*/  IMAD R15, R6, R49, R15 ;  /* 0x00000031060f7224 */ /* 0x000fe200078e020f */
[----:B------:R-:W-:Y:S01]  /*3ba0*/  SEL R5, R46, 0xffffffff, P2 ;  /* 0xffffffff2e057807 */ /* 0x000fe20001000000 */
[----:B------:R-:W-:Y:S02]  /*3bb0*/  IMAD.MOV.U32 R46, RZ, RZ, R45 ;  /* 0x000000ffff2e7224 */ /* 0x000fe400078e002d */
[----:B------:R-:W-:Y:S02]  /*3bc0*/  IMAD.MOV.U32 R45, RZ, RZ, RZ ;  /* 0x000000ffff2d7224 */ /* 0x000fe400078e00ff */
[----:B------:R-:W-:-:S04]  /*3bd0*/  IMAD.HI.U32 R44, R5, R13, RZ ;  /* 0x0000000d052c7227 */ /* 0x000fc800078e00ff */
[----:B------:R-:W-:-:S04]  /*3be0*/  IMAD.WIDE.U32.X R46, R7, R4, R46, P0 ;  /* 0x00000004072e7225 */ /* 0x000fc800000e042e */
[----:B------:R-:W-:-:S04]  /*3bf0*/  IMAD.WIDE.U32 R44, R40, R5, R44 ;  /* 0x00000005282c7225 */ /* 0x000fc800078e002c */
[----:B------:R-:W-:Y:S01]  /*3c00*/  IMAD.WIDE.U32 R46, R6, R3, R46 ;  /* 0x00000003062e7225 */ /* 0x000fe200078e002e */
[----:B------:R-:W-:-:S03]  /*3c10*/  IADD3 RZ, P0, PT, R13, R44, RZ ;  /* 0x0000002c0dff7210 */ /* 0x000fc60007f1e0ff */
[----:B------:R-:W-:Y:S01]  /*3c20*/  IMAD.IADD R47, R47, 0x1, R15 ;  /* 0x000000012f2f7824 */ /* 0x000fe200078e020f */
[----:B------:R-:W-:Y:S01]  /*3c30*/  IADD3.X RZ, P0, PT, R40, R45, RZ, P0, !PT ;  /* 0x0000002d28ff7210 */ /* 0x000fe2000071e4ff */
[-C--:B------:R-:W-:Y:S02]  /*3c40*/  IMAD R3, R11, R0.reuse, RZ ;  /* 0x000000000b037224 */ /* 0x080fe400078e02ff */
[----:B------:R-:W-:Y:S01]  /*3c50*/  IMAD.WIDE.U32 R46, R9, R0, R46 ;  /* 0x00000000092e7225 */ /* 0x000fe200078e002e */
[----:B------:R-:W-:-:S03]  /*3c60*/  VIMNMX.U32 R0, PT, PT, R5, -0x2, PT ;  /* 0xfffffffe05007848 */ /* 0x000fc60003fe0000 */
[----:B------:R-:W-:Y:S01]  /*3c70*/  IMAD R3, R9, R4, R3 ;  /* 0x0000000409037224 */ /* 0x000fe200078e0203 */
[----:B------:R-:W-:-:S03]  /*3c80*/  SHF.L.U32 R4, R14, R35, RZ ;  /* 0x000000230e047219 */ /* 0x000fc600000006ff */
[----:B------:R-:W-:Y:S01]  /*3c90*/  IMAD.IADD R47, R47, 0x1, R3 ;  /* 0x000000012f2f7824 */ /* 0x000fe200078e0203 */
[-C--:B------:R-:W-:Y:S01]  /*3ca0*/  SHF.L.W.U32.HI R3, R14, R42.reuse, R43 ;  /* 0x0000002a0e037219 */ /* 0x080fe20000010e2b */
[----:B------:R-:W-:Y:S01]  /*3cb0*/  @!P0 VIADD R5, R0, 0x1 ;  /* 0x0000000100058836 */ /* 0x000fe20000000000 */
[-C--:B------:R-:W-:Y:S01]  /*3cc0*/  SHF.L.W.U32.HI R43, R43, R42.reuse, R46 ;  /* 0x0000002a2b2b7219 */ /* 0x080fe20000010e2e */
[----:B------:R-:W-:Y:S01]  /*3cd0*/  IMAD.MOV.U32 R0, RZ, RZ, RZ ;  /* 0x000000ffff007224 */ /* 0x000fe200078e00ff */
[-C--:B------:R-:W-:Y:S02]  /*3ce0*/  SHF.L.W.U32.HI R49, R46, R42.reuse, R47 ;  /* 0x0000002a2e317219 */ /* 0x080fe40000010e2f */
[----:B------:R-:W-:-:S07]  /*3cf0*/  SHF.L.W.U32.HI R47, R47, R42, RZ ;  /* 0x0000002a2f2f7219 */ /* 0x000fce0000010eff */
.L_x_27:
        /* <DEDUP_REMOVED lines=45> */
.L_x_26:
[----:B------:R-:W-:Y:S02]  /*3fd0*/  R2P PR, R39, 0x60 ;  /* 0x0000006027007804 */ /* 0x000fe40000000000 */
[-C--:B------:R-:W-:Y:S02]  /*3fe0*/  SHF.R.W.U32 R4, R47, R42.reuse, RZ ;  /* 0x0000002a2f047219 */ /* 0x080fe40000001eff */
[-C--:B------:R-:W-:Y:S02]  /*3ff0*/  SHF.R.W.U32 R47, R49, R42.reuse, R47 ;  /* 0x0000002a312f7219 */ /* 0x080fe40000001e2f */
[-C--:B------:R-:W-:Y:S02]  /*4000*/  SHF.R.W.U32 R0, R43, R42.reuse, R49 ;  /* 0x0000002a2b007219 */ /* 0x080fe40000001e31 */
[----:B------:R-:W-:Y:S02]  /*4010*/  SHF.R.W.U32 R43, R45, R42, R43 ;  /* 0x0000002a2d2b7219 */ /* 0x000fe40000001e2b */
[----:B------:R-:W-:-:S02]  /*4020*/  SEL R14, R4, RZ, !P5 ;  /* 0x000000ff040e7207 */ /* 0x000fc40006800000 */
[----:B------:R-:W-:Y:S02]  /*4030*/  SEL R4, R47, R4, !P5 ;  /* 0x000000042f047207 */ /* 0x000fe40006800000 */
[----:B------:R-:W-:Y:S02]  /*4040*/  SEL R47, R0, R47, !P5 ;  /* 0x0000002f002f7207 */ /* 0x000fe40006800000 */
[----:B------:R-:W-:Y:S02]  /*4050*/  SEL R43, R43, R0, !P5 ;  /* 0x000000002b2b7207 */ /* 0x000fe40006800000 */
[----:B------:R-:W-:Y:S02]  /*4060*/  SEL R49, R14, RZ, !P6 ;  /* 0x000000ff0e317207 */ /* 0x000fe40007000000 */
[----:B------:R-:W-:Y:S02]  /*4070*/  SEL R3, R4, RZ, !P6 ;  /* 0x000000ff04037207 */ /* 0x000fe40007000000 */
[----:B------:R-:W-:-:S02]  /*4080*/  SEL R47, R47, R14, !P6 ;  /* 0x0000000e2f2f7207 */ /* 0x000fc40007000000 */
[----:B------:R-:W-:Y:S02]  /*4090*/  SEL R43, R43, R4, !P6 ;  /* 0x000000042b2b7207 */ /* 0x000fe40007000000 */
[----:B------:R-:W-:Y:S02]  /*40a0*/  SEL R49, R49, 0xffffffff, P1 ;  /* 0xffffffff31317807 */ /* 0x000fe40000800000 */
[----:B------:R-:W-:Y:S02]  /*40b0*/  SEL R3, R3, 0xffffffff, P1 ;  /* 0xffffffff03037807 */ /* 0x000fe40000800000 */
[----:B------:R-:W-:Y:S02]  /*40c0*/  SEL R4, R47, 0xffffffff, P1 ;  /* 0xffffffff2f047807 */ /* 0x000fe40000800000 */
[----:B------:R-:W-:-:S07]  /*40d0*/  SEL R0, R43, 0xffffffff, P1 ;  /* 0xffffffff2b007807 */ /* 0x000fce0000800000 */
.L_x_25:
[----:B------:R-:W-:Y:S05]  /*40e0*/  BSYNC.RECONVERGENT B1 ;  /* 0x0000000000017941 */ /* 0x000fea0003800200 */
.L_x_24:
[-C--:B------:R-:W-:Y:S01]  /*40f0*/  IMAD.WIDE.U32 R44, R7, R6.reuse, RZ ;  /* 0x00000006072c7225 */ /* 0x080fe200078e00ff */
[----:B------:R-:W-:Y:S02]  /*4100*/  SHF.L.W.U32.HI R28, R28, 0x1f, R29 ;  /* 0x0000001f1c1c7819 */ /* 0x000fe40000010e1d */
[----:B------:R-:W-:Y:S01]  /*4110*/  SHF.L.W.U32.HI R29, R29, 0x1f, R33 ;  /* 0x0000001f1d1d7819 */ /* 0x000fe20000010e21 */
[-C--:B------:R-:W-:Y:S01]  /*4120*/  IMAD.WIDE.U32 R46, R6, R6.reuse, RZ ;  /* 0x00000006062e7225 */ /* 0x080fe200078e00ff */
[--C-:B------:R-:W-:Y:S02]  /*4130*/  SHF.R.U64 R33, R33, 0x1, R36.reuse ;  /* 0x0000000121217819 */ /* 0x100fe40000001224 */
[----:B------:R-:W-:Y:S01]  /*4140*/  SHF.R.U32.HI R36, RZ, 0x1, R36 ;  /* 0x00000001ff247819 */ /* 0x000fe20000011624 */
[----:B------:R-:W-:-:S04]  /*4150*/  IMAD.WIDE.U32 R44, P0, R7, R6, R44 ;  /* 0x00000006072c7225 */ /* 0x000fc8000780002c */
[----:B------:R-:W-:Y:S01]  /*4160*/  IMAD.X R15, RZ, RZ, RZ, P0 ;  /* 0x000000ffff0f7224 */ /* 0x000fe200000e06ff */
[----:B------:R-:W-:Y:S01]  /*4170*/  IADD3 R43, P0, PT, R47, R44, RZ ;  /* 0x0000002c2f2b7210 */ /* 0x000fe20007f1e0ff */
[----:B------:R-:W-:-:S04]  /*4180*/  IMAD.MOV.U32 R14, RZ, RZ, R45 ;  /* 0x000000ffff0e7224 */ /* 0x000fc800078e002d */
[----:B------:R-:W-:-:S04]  /*4190*/  IMAD.WIDE.U32.X R14, R7, R7, R14, P0 ;  /* 0x00000007070e7225 */ /* 0x000fc800000e040e */
[----:B------:R-:W-:Y:S02]  /*41a0*/  IMAD R7, R7, R9, RZ ;  /* 0x0000000907077224 */ /* 0x000fe400078e02ff */
[----:B------:R-:W-:-:S04]  /*41b0*/  IMAD.WIDE.U32 R14, R9, R6, R14 ;  /* 0x00000006090e7225 */ /* 0x000fc800078e000e */
[----:B------:R-:W-:-:S04]  /*41c0*/  IMAD R11, R11, R6, R7 ;  /* 0x000000060b0b7224 */ /* 0x000fc800078e0207 */
[----:B------:R-:W-:Y:S02]  /*41d0*/  IMAD.IADD R15, R15, 0x1, R11 ;  /* 0x000000010f0f7824 */ /* 0x000fe400078e020b */
[----:B------:R-:W-:-:S04]  /*41e0*/  IMAD.WIDE.U32 R6, R9, R6, R14 ;  /* 0x0000000609067225 */ /* 0x000fc800078e000e */
[----:B------:R-:W-:Y:S02]  /*41f0*/  IMAD.IADD R45, R11, 0x1, R7 ;  /* 0x000000010b2d7824 */ /* 0x000fe400078e0207 */
[----:B------:R-:W-:Y:S01]  /*4200*/  IMAD.MOV.U32 R47, RZ, RZ, R6 ;  /* 0x000000ffff2f7224 */ /* 0x000fe200078e0006 */
[----:B------:R-:W-:Y:S06]  /*4210*/  BRA `(.L_x_28) ;  /* 0xfffffff000907947 */ /* 0x000fec000383ffff */
.L_x_23:
[----:B------:R-:W-:Y:S05]  /*4220*/  BSYNC.RECONVERGENT B0 ;  /* 0x0000000000007941 */ /* 0x000fea0003800200 */
.L_x_20:
[----:B------:R-:W-:-:S04]  /*4230*/  IADD3 R5, P0, PT, R31, -0x1, RZ ;  /* 0xffffffff1f057810 */ /* 0x000fc80007f1e0ff */
[----:B------:R-:W-:Y:S01]  /*4240*/  IADD3.X R9, P0, PT, R32, -0x1, RZ, P0, !PT ;  /* 0xffffffff20097810 */ /* 0x000fe2000071e4ff */
[----:B------:R-:W-:-:S04]  /*4250*/  IMAD.WIDE.U32 R28, R5, R31, RZ ;  /* 0x0000001f051c7225 */ /* 0x000fc800078e00ff */
[----:B------:R-:W-:-:S04]  /*4260*/  IMAD.WIDE.U32 R14, R9, R31, RZ ;  /* 0x0000001f090e7225 */ /* 0x000fc800078e00ff */
[----:B------:R-:W-:-:S04]  /*4270*/  IMAD.WIDE.U32 R14, P1, R32, R5, R14 ;  /* 0x00000005200e7225 */ /* 0x000fc8000782000e */
[----:B------:R-:W-:Y:S01]  /*4280*/  IMAD.X R7, RZ, RZ, RZ, P1 ;  /* 0x000000ffff077224 */ /* 0x000fe200008e06ff */
[----:B------:R-:W-:Y:S01]  /*4290*/  IADD3 R36, P1, PT, R29, R14, RZ ;  /* 0x0000000e1d247210 */ /* 0x000fe20007f3e0ff */
[----:B------:R-:W-:-:S04]  /*42a0*/  IMAD.MOV.U32 R6, RZ, RZ, R15 ;  /* 0x000000ffff067224 */ /* 0x000fc800078e000f */
[----:B------:R-:W-:Y:S01]  /*42b0*/  IMAD.WIDE.U32.X R6, R32, R9, R6, P1 ;  /* 0x0000000920067225 */ /* 0x000fe200008e0406 */
[----:B------:R-:W-:-:S03]  /*42c0*/  IADD3 R28, P1, PT, R2, R28, RZ ;  /* 0x0000001c021c7210 */ /* 0x000fc60007f3e0ff */
[----:B------:R-:W-:Y:S01]  /*42d0*/  IMAD R9, R9, R18, RZ ;  /* 0x0000001209097224 */ /* 0x000fe200078e02ff */
[----:B------:R-:W-:Y:S01]  /*42e0*/  IADD3.X R36, P1, PT, R17, R36, RZ, P1, !PT ;  /* 0x0000002411247210 */ /* 0x000fe20000f3e4ff */
[----:B------:R-:W-:-:S04]  /*42f0*/  IMAD.WIDE.U32 R6, R18, R5, R6 ;  /* 0x0000000512067225 */ /* 0x000fc800078e0006 */
[----:B------:R-:W-:Y:S01]  /*4300*/  IMAD R9, R30, R5, R9 ;  /* 0x000000051e097224 */ /* 0x000fe200078e0209 */
[----:B------:R-:W-:-:S03]  /*4310*/  IADD3.X R5, P0, PT, R18, -0x1, RZ, P0, !PT ;  /* 0xffffffff12057810 */ /* 0x000fc6000071e4ff */
[----:B------:R-:W-:Y:S01]  /*4320*/  IMAD.IADD R7, R7, 0x1, R9 ;  /* 0x0000000107077824 */ /* 0x000fe200078e0209 */
[----:B------:R-:W-:Y:S02]  /*4330*/  IADD3.X R14, PT, PT, R30, -0x1, RZ, P0, !PT ;  /* 0xffffffff1e0e7810 */ /* 0x000fe400007fe4ff */
[----:B------:R-:W-:Y:S01]  /*4340*/  IADD3 R9, P2, PT, R28, -0x1, RZ ;  /* 0xffffffff1c097810 */ /* 0x000fe20007f5e0ff */
[----:B------:R-:W-:Y:S01]  /*4350*/  IMAD.WIDE.U32 R6, R31, R5, R6 ;  /* 0x000000051f067225 */ /* 0x000fe200078e0006 */
[----:B------:R-:W-:Y:S02]  /*4360*/  LOP3.LUT P0, RZ, R3, 0x1, R0, 0xf6, !PT ;  /* 0x0000000103ff7812 */ /* 0x000fe4000780f600 */
[----:B------:R-:W-:Y:S01]  /*4370*/  IADD3.X R11, P2, PT, R36, -0x1, RZ, P2, !PT ;  /* 0xffffffff240b7810 */ /* 0x000fe2000175e4ff */
[----:B------:R-:W-:Y:S01]  /*4380*/  IMAD R14, R14, R31, RZ ;  /* 0x0000001f0e0e7224 */ /* 0x000fe200078e02ff */
[----:B------:R-:W-:Y:S02]  /*4390*/  IADD3.X R6, P1, PT, RZ, R6, RZ, P1, !PT ;  /* 0x00000006ff067210 */ /* 0x000fe40000f3e4ff */
[----:B------:R-:W-:Y:S01]  /*43a0*/  LOP3.LUT P0, RZ, R4, R49, RZ, 0xfc, P0 ;  /* 0x0000003104ff7212 */ /* 0x000fe2000000fcff */
[----:B------:R-:W-:Y:S01]  /*43b0*/  IMAD R5, R32, R5, R14 ;  /* 0x0000000520057224 */ /* 0x000fe200078e020e */
[----:B------:R-:W-:-:S02]  /*43c0*/  IADD3.X R14, P2, PT, R6, -0x1, RZ, P2, !PT ;  /* 0xffffffff060e7810 */ /* 0x000fc4000175e4ff */
[----:B------:R-:W-:Y:S02]  /*43d0*/  LOP3.LUT R6, R0, R9, RZ, 0x3c, !PT ;  /* 0x0000000900067212 */ /* 0x000fe400078e3cff */
[----:B------:R-:W-:Y:S02]  /*43e0*/  IADD3.X R28, PT, PT, R7, -0x1, R5, P2, P1 ;  /* 0xffffffff071c7810 */ /* 0x000fe400017e2405 */
[----:B------:R-:W-:Y:S02]  /*43f0*/  LOP3.LUT P1, RZ, R6, R3, R14, 0xf6, !PT ;  /* 0x0000000306ff7212 */ /* 0x000fe4000782f60e */
[----:B------:R-:W-:Y:S02]  /*4400*/  LOP3.LUT R5, R4, R11, RZ, 0x3c, !PT ;  /* 0x0000000b04057212 */ /* 0x000fe400078e3cff */
[----:B------:R-:W-:-:S04]  /*4410*/  LOP3.LUT R6, R49, R28, RZ, 0x3c, !PT ;  /* 0x0000001c31067212 */ /* 0x000fc800078e3cff */
[----:B------:R-:W-:-:S04]  /*4420*/  LOP3.LUT P1, RZ, R5, R6, RZ, 0xfc, P1 ;  /* 0x0000000605ff7212 */ /* 0x000fc8000082fcff */
[----:B------:R-:W-:-:S13]  /*4430*/  PLOP3.LUT P0, PT, P0, P1, PT, 0x2f, 0xf2 ;  /* 0x0000000000f2781c */ /* 0x000fda0000702577 */
[----:B------:R-:W-:Y:S05]  /*4440*/  @P0 BRA `(.L_x_10) ;  /* 0x0000000800680947 */ /* 0x000fea0003800000 */
[----:B------:R-:W-:-:S13]  /*4450*/  ISETP.NE.AND P0, PT, R34, -0x1, PT ;  /* 0xffffffff2200780c */ /* 0x000fda0003f05270 */
[----:B------:R-:W-:Y:S05]  /*4460*/  @!P0 BREAK B7 ;  /* 0x0000000000078942 */ /* 0x000fea0003800000 */
[----:B------:R-:W-:Y:S05]  /*4470*/  @!P0 BRA `(.L_x_29) ;  /* 0x0000000800488947 */ /* 0x000fea0003800000 */
[----:B------:R-:W-:-:S07]  /*4480*/  IMAD.MOV.U32 R9, RZ, RZ, RZ ;  /* 0x000000ffff097224 */ /* 0x000fce00078e00ff */
.L_x_32:
        /* <DEDUP_REMOVED lines=8> */
[----:B------:R-:W-:Y:S01]  /*4510*/  IADD3.X R5, P0, PT, R7, R37, RZ, P0, !PT ;  /* 0x0000002507057210 */ /* 0x000fe2000071e4ff */
[----:B------:R-:W-:-:S03]  /*4520*/  IMAD.WIDE.U32 R6, R4, R0, RZ ;  /* 0x0000000004067225 */ /* 0x000fc600078e00ff */
[----:B------:R-:W-:Y:S02]  /*4530*/  IADD3 R11, P1, PT, R8, R5, RZ ;  /* 0x00000005080b7210 */ /* 0x000fe40007f3e0ff */
[----:B------:R-:W-:Y:S01]  /*4540*/  SEL R5, RZ, 0x1, !P0 ;  /* 0x00000001ff057807 */ /* 0x000fe20004000000 */
[----:B------:R-:W-:-:S04]  /*4550*/  IMAD.WIDE.U32 R6, P0, R0, R4, R6 ;  /* 0x0000000400067225 */ /* 0x000fc80007800006 */
[----:B------:R-:W-:Y:S02]  /*4560*/  IMAD.X R5, R10, 0x1, R5, P1 ;  /* 0x000000010a057824 */ /* 0x000fe400008e0605 */
[----:B------:R-:W-:Y:S01]  /*4570*/  IMAD.X R15, RZ, RZ, RZ, P0 ;  /* 0x000000ffff0f7224 */ /* 0x000fe200000e06ff */
[----:B------:R-:W-:Y:S01]  /*4580*/  IADD3 R29, P0, PT, R29, R6, RZ ;  /* 0x000000061d1d7210 */ /* 0x000fe20007f1e0ff */
[----:B------:R-:W-:Y:S01]  /*4590*/  IMAD.MOV.U32 R14, RZ, RZ, R7 ;  /* 0x000000ffff0e7224 */ /* 0x000fe200078e0007 */
[----:B------:R-:W-:Y:S01]  /*45a0*/  ISETP.NE.AND P1, PT, R5, 0x2, PT ;  /* 0x000000020500780c */ /* 0x000fe20003f25270 */
[C---:B------:R-:W-:Y:S02]  /*45b0*/  IMAD R7, R4.reuse, R3, RZ ;  /* 0x0000000304077224 */ /* 0x040fe400078e02ff */
[----:B------:R-:W-:Y:S01]  /*45c0*/  IMAD.WIDE.U32.X R4, R4, R4, R14, P0 ;  /* 0x0000000404047225 */ /* 0x000fe200000e040e */
[----:B------:R-:W-:-:S03]  /*45d0*/  SEL R11, R11, 0xffffffff, P1 ;  /* 0xffffffff0b0b7807 */ /* 0x000fc60000800000 */
[----:B------:R-:W-:Y:S02]  /*45e0*/  IMAD R15, R49, R0, R7 ;  /* 0x00000000310f7224 */ /* 0x000fe400078e0207 */
[----:B------:R-:W-:-:S04]  /*45f0*/  IMAD.HI.U32 R6, R11, R13, RZ ;  /* 0x0000000d0b067227 */ /* 0x000fc800078e00ff */
[----:B------:R-:W-:Y:S02]  /*4600*/  IMAD.MOV.U32 R7, RZ, RZ, RZ ;  /* 0x000000ffff077224 */ /* 0x000fe400078e00ff */
[----:B------:R-:W-:-:S04]  /*4610*/  IMAD.WIDE.U32 R4, R3, R0, R4 ;  /* 0x0000000003047225 */ /* 0x000fc800078e0004 */
[----:B------:R-:W-:-:S04]  /*4620*/  IMAD.WIDE.U32 R6, R40, R11, R6 ;  /* 0x0000000b28067225 */ /* 0x000fc800078e0006 */
[----:B------:R-:W-:Y:S01]  /*4630*/  IMAD.IADD R5, R5, 0x1, R15 ;  /* 0x0000000105057824 */ /* 0x000fe200078e020f */
[----:B------:R-:W-:Y:S01]  /*4640*/  IADD3 RZ, P0, PT, R13, R6, RZ ;  /* 0x000000060dff7210 */ /* 0x000fe20007f1e0ff */
[----:B------:R-:W-:Y:S02]  /*4650*/  IMAD.MOV.U32 R6, RZ, RZ, RZ ;  /* 0x000000ffff067224 */ /* 0x000fe400078e00ff */
[----:B------:R-:W-:Y:S01]  /*4660*/  IMAD.WIDE.U32 R4, R3, R0, R4 ;  /* 0x0000000003047225 */ /* 0x000fe200078e0004 */
[----:B------:R-:W-:Y:S02]  /*4670*/  IADD3.X RZ, P0, PT, R40, R7, RZ, P0, !PT ;  /* 0x0000000728ff7210 */ /* 0x000fe4000071e4ff */
[C---:B------:R-:W-:Y:S01]  /*4680*/  SHF.L.W.U32.HI R3, R28.reuse, R42, R29 ;  /* 0x0000002a1c037219 */ /* 0x040fe20000010e1d */
[----:B------:R-:W-:Y:S01]  /*4690*/  IMAD.IADD R15, R15, 0x1, R5 ;  /* 0x000000010f0f7824 */ /* 0x000fe200078e0205 */
[----:B------:R-:W-:Y:S02]  /*46a0*/  VIMNMX.U32 R5, PT, PT, R11, -0x2, PT ;  /* 0xfffffffe0b057848 */ /* 0x000fe40003fe0000 */
[----:B------:R-:W-:-:S02]  /*46b0*/  SHF.L.U32 R0, R28, R35, RZ ;  /* 0x000000231c007219 */ /* 0x000fc400000006ff */
[-C--:B------:R-:W-:Y:S02]  /*46c0*/  SHF.L.W.U32.HI R7, R4, R42.reuse, R15 ;  /* 0x0000002a04077219 */ /* 0x080fe40000010e0f */
[-C--:B------:R-:W-:Y:S02]  /*46d0*/  SHF.L.W.U32.HI R29, R29, R42.reuse, R4 ;  /* 0x0000002a1d1d7219 */ /* 0x080fe40000010e04 */
[----:B------:R-:W-:Y:S01]  /*46e0*/  SHF.L.W.U32.HI R15, R15, R42, RZ ;  /* 0x0000002a0f0f7219 */ /* 0x000fe20000010eff */
[----:B------:R-:W-:-:S07]  /*46f0*/  @!P0 VIADD R11, R5, 0x1 ;  /* 0x00000001050b8836 */ /* 0x000fce0000000000 */
.L_x_31:
        /* <DEDUP_REMOVED lines=45> */
.L_x_30:
[----:B------:R-:W-:Y:S02]  /*49d0*/  R2P PR, R39, 0x60 ;  /* 0x0000006027007804 */ /* 0x000fe40000000000 */
[-C--:B------:R-:W-:Y:S02]  /*49e0*/  SHF.R.W.U32 R0, R29, R42.reuse, R7 ;  /* 0x0000002a1d007219 */ /* 0x080fe40000001e07 */
[-C--:B------:R-:W-:Y:S02]  /*49f0*/  SHF.R.W.U32 R33, R33, R42.reuse, R29 ;  /* 0x0000002a21217219 */ /* 0x080fe40000001e1d */
[-C--:B------:R-:W-:Y:S02]  /*4a00*/  SHF.R.W.U32 R7, R7, R42.reuse, R15 ;  /* 0x0000002a07077219 */ /* 0x080fe40000001e0f */
[----:B------:R-:W-:Y:S02]  /*4a10*/  SHF.R.W.U32 R4, R15, R42, RZ ;  /* 0x0000002a0f047219 */ /* 0x000fe40000001eff */
[----:B------:R-:W-:-:S02]  /*4a20*/  SEL R33, R33, R0, !P5 ;  /* 0x0000000021217207 */ /* 0x000fc40006800000 */
[----:B------:R-:W-:Y:S02]  /*4a30*/  SEL R6, R7, R4, !P5 ;  /* 0x0000000407067207 */ /* 0x000fe40006800000 */
[----:B------:R-:W-:Y:S02]  /*4a40*/  SEL R0, R0, R7, !P5 ;  /* 0x0000000700007207 */ /* 0x000fe40006800000 */
[----:B------:R-:W-:Y:S02]  /*4a50*/  SEL R3, R4, RZ, !P5 ;  /* 0x000000ff04037207 */ /* 0x000fe40006800000 */
[----:B------:R-:W-:Y:S02]  /*4a60*/  ISETP.NE.AND P0, PT, R39, 0x80, PT ;  /* 0x000000802700780c */ /* 0x000fe40003f05270 */
[----:B------:R-:W-:Y:S02]  /*4a70*/  SEL R4, R6, RZ, !P6 ;  /* 0x000000ff06047207 */ /* 0x000fe40007000000 */
[----:B------:R-:W-:-:S02]  /*4a80*/  SEL R33, R33, R6, !P6 ;  /* 0x0000000621217207 */ /* 0x000fc40007000000 */
[----:B------:R-:W-:Y:S02]  /*4a90*/  SEL R28, R0, R3, !P6 ;  /* 0x00000003001c7207 */ /* 0x000fe40007000000 */
[----:B------:R-:W-:Y:S02]  /*4aa0*/  SEL R49, R3, RZ, !P6 ;  /* 0x000000ff03317207 */ /* 0x000fe40007000000 */
[----:B------:R-:W-:Y:S02]  /*4ab0*/  SEL R3, R4, 0xffffffff, P0 ;  /* 0xffffffff04037807 */ /* 0x000fe40000000000 */
[----:B------:R-:W-:Y:S02]  /*4ac0*/  SEL R0, R33, 0xffffffff, P0 ;  /* 0xffffffff21007807 */ /* 0x000fe40000000000 */
[----:B------:R-:W-:Y:S02]  /*4ad0*/  SEL R49, R49, 0xffffffff, P0 ;  /* 0xffffffff31317807 */ /* 0x000fe40000000000 */
[----:B------:R-:W-:-:S02]  /*4ae0*/  SEL R28, R28, 0xffffffff, P0 ;  /* 0xffffffff1c1c7807 */ /* 0x000fc40000000000 */
[----:B------:R-:W-:-:S04]  /*4af0*/  LOP3.LUT P0, RZ, R3, 0x1, R0, 0xf6, !PT ;  /* 0x0000000103ff7812 */ /* 0x000fc8000780f600 */
[----:B------:R-:W-:-:S13]  /*4b00*/  LOP3.LUT P0, RZ, R28, R49, RZ, 0xfc, P0 ;  /* 0x000000311cff7212 */ /* 0x000fda000000fcff */
[----:B------:R-:W-:Y:S05]  /*4b10*/  @!P0 BREAK B7 ;  /* 0x0000000000078942 */ /* 0x000fea0003800000 */
[----:B------:R-:W-:Y:S05]  /*4b20*/  @!P0 BRA `(.L_x_29) ;  /* 0x00000000009c8947 */ /* 0x000fea0003800000 */
[----:B------:R-:W-:-:S04]  /*4b30*/  IADD3 R11, P0, PT, R31, -0x1, RZ ;  /* 0xffffffff1f0b7810 */ /* 0x000fc80007f1e0ff */
[----:B------:R-:W-:Y:S01]  /*4b40*/  IADD3.X R29, P0, PT, R32, -0x1, RZ, P0, !PT ;  /* 0xffffffff201d7810 */ /* 0x000fe2000071e4ff */
[----:B------:R-:W-:-:S04]  /*4b50*/  IMAD.WIDE.U32 R14, R11, R31, RZ ;  /* 0x0000001f0b0e7225 */ /* 0x000fc800078e00ff */
[----:B------:R-:W-:-:S04]  /*4b60*/  IMAD.WIDE.U32 R6, R29, R31, RZ ;  /* 0x0000001f1d067225 */ /* 0x000fc800078e00ff */
[----:B------:R-:W-:-:S04]  /*4b70*/  IMAD.WIDE.U32 R6, P1, R32, R11, R6 ;  /* 0x0000000b20067225 */ /* 0x000fc80007820006 */
[----:B------:R-:W-:Y:S01]  /*4b80*/  IMAD.X R5, RZ, RZ, RZ, P1 ;  /* 0x000000ffff057224 */ /* 0x000fe200008e06ff */
[----:B------:R-:W-:Y:S01]  /*4b90*/  IADD3 R6, P1, PT, R15, R6, RZ ;  /* 0x000000060f067210 */ /* 0x000fe20007f3e0ff */
[----:B------:R-:W-:Y:S01]  /*4ba0*/  IMAD.MOV.U32 R4, RZ, RZ, R7 ;  /* 0x000000ffff047224 */ /* 0x000fe200078e0007 */
[----:B------:R-:W-:-:S03]  /*4bb0*/  IADD3.X R7, P0, PT, R18, -0x1, RZ, P0, !PT ;  /* 0xffffffff12077810 */ /* 0x000fc6000071e4ff */
[----:B------:R-:W-:Y:S01]  /*4bc0*/  IMAD.WIDE.U32.X R4, R32, R29, R4, P1 ;  /* 0x0000001d20047225 */ /* 0x000fe200008e0404 */
[----:B------:R-:W-:-:S03]  /*4bd0*/  IADD3 R14, P1, PT, R2, R14, RZ ;  /* 0x0000000e020e7210 */ /* 0x000fc60007f3e0ff */
[----:B------:R-:W-:Y:S01]  /*4be0*/  IMAD R29, R29, R18, RZ ;  /* 0x000000121d1d7224 */ /* 0x000fe200078e02ff */
[----:B------:R-:W-:Y:S01]  /*4bf0*/  IADD3.X R6, P1, PT, R17, R6, RZ, P1, !PT ;  /* 0x0000000611067210 */ /* 0x000fe20000f3e4ff */
[----:B------:R-:W-:-:S04]  /*4c00*/  IMAD.WIDE.U32 R4, R18, R11, R4 ;  /* 0x0000000b12047225 */ /* 0x000fc800078e0004 */
[----:B------:R-:W-:Y:S01]  /*4c10*/  IMAD R29, R30, R11, R29 ;  /* 0x0000000b1e1d7224 */ /* 0x000fe200078e021d */
[----:B------:R-:W-:Y:S02]  /*4c20*/  IADD3 R11, P2, PT, R14, -0x1, RZ ;  /* 0xffffffff0e0b7810 */ /* 0x000fe40007f5e0ff */
[----:B------:R-:W-:Y:S01]  /*4c30*/  IADD3.X R14, PT, PT, R30, -0x1, RZ, P0, !PT ;  /* 0xffffffff1e0e7810 */ /* 0x000fe200007fe4ff */
[----:B------:R-:W-:Y:S01]  /*4c40*/  IMAD.IADD R5, R5, 0x1, R29 ;  /* 0x0000000105057824 */ /* 0x000fe200078e021d */
[----:B------:R-:W-:Y:S02]  /*4c50*/  IADD3.X R15, P2, PT, R6, -0x1, RZ, P2, !PT ;  /* 0xffffffff060f7810 */ /* 0x000fe4000175e4ff */
[----:B------:R-:W-:Y:S01]  /*4c60*/  LOP3.LUT R11, R0, R11, RZ, 0x3c, !PT ;  /* 0x0000000b000b7212 */ /* 0x000fe200078e3cff */
[----:B------:R-:W-:-:S04]  /*4c70*/  IMAD.WIDE.U32 R4, R31, R7, R4 ;  /* 0x000000071f047225 */ /* 0x000fc800078e0004 */
[----:B------:R-:W-:Y:S01]  /*4c80*/  IMAD R14, R14, R31, RZ ;  /* 0x0000001f0e0e7224 */ /* 0x000fe200078e02ff */
[----:B------:R-:W-:-:S03]  /*4c90*/  IADD3.X R4, P1, PT, RZ, R4, RZ, P1, !PT ;  /* 0x00000004ff047210 */ /* 0x000fc60000f3e4ff */
[----:B------:R-:W-:Y:S01]  /*4ca0*/  IMAD R7, R32, R7, R14 ;  /* 0x0000000720077224 */ /* 0x000fe200078e020e */
[----:B------:R-:W-:Y:S01]  /*4cb0*/  IADD3.X R6, P2, PT, R4, -0x1, RZ, P2, !PT ;  /* 0xffffffff04067810 */ /* 0x000fe2000175e4ff */
[----:B------:R-:W-:-:S03]  /*4cc0*/  IMAD.MOV.U32 R4, RZ, RZ, R28 ;  /* 0x000000ffff047224 */ /* 0x000fc600078e001c */
[----:B------:R-:W-:Y:S02]  /*4cd0*/  IADD3.X R14, PT, PT, R5, -0x1, R7, P2, P1 ;  /* 0xffffffff050e7810 */ /* 0x000fe400017e2407 */
[----:B------:R-:W-:Y:S02]  /*4ce0*/  LOP3.LUT P0, RZ, R11, R3, R6, 0xf6, !PT ;  /* 0x000000030bff7212 */ /* 0x000fe4000780f606 */
[----:B------:R-:W-:Y:S02]  /*4cf0*/  LOP3.LUT R15, R4, R15, RZ, 0x3c, !PT ;  /* 0x0000000f040f7212 */ /* 0x000fe400078e3cff */
[----:B------:R-:W-:-:S04]  /*4d00*/  LOP3.LUT R14, R49, R14, RZ, 0x3c, !PT ;  /* 0x0000000e310e7212 */ /* 0x000fc800078e3cff */
[----:B------:R-:W-:-:S13]  /*4d10*/  LOP3.LUT P0, RZ, R15, R14, RZ, 0xfc, P0 ;  /* 0x0000000e0fff7212 */ /* 0x000fda000000fcff */
[----:B------:R-:W-:Y:S05]  /*4d20*/  @!P0 BRA `(.L_x_10) ;  /* 0x0000000000308947 */ /* 0x000fea0003800000 */
[----:B------:R-:W-:Y:S02]  /*4d30*/  IMAD.IADD R5, R34, 0x1, -R9 ;  /* 0x0000000122057824 */ /* 0x000fe400078e0a09 */
[----:B------:R-:W-:-:S03]  /*4d40*/  VIADD R9, R9, 0x1 ;  /* 0x0000000109097836 */ /* 0x000fc60000000000 */
[----:B------:R-:W-:-:S13]  /*4d50*/  ISETP.NE.AND P0, PT, R5, RZ, PT ;  /* 0x000000ff0500720c */ /* 0x000fda0003f05270 */
[----:B------:R-:W-:Y:S05]  /*4d60*/  @!P0 BREAK B7 ;  /* 0x0000000000078942 */ /* 0x000fea0003800000 */
[----:B------:R-:W-:Y:S05]  /*4d70*/  @P0 BRA `(.L_x_32) ;  /* 0xfffffff400c40947 */ /* 0x000fea000383ffff */
[----:B------:R-:W-:Y:S05]  /*4d80*/  BRA `(.L_x_29) ;  /* 0x0000000000047947 */ /* 0x000fea0003800000 */
.L_x_11:
[----:B------:R-:W-:Y:S05]  /*4d90*/  BREAK B7 ;  /* 0x0000000000077942 */ /* 0x000fea0003800000 */
.L_x_29:
[----:B------:R-:W-:Y:S02]  /*4da0*/  R2UR UR4, R26 ;  /* 0x000000001a0472ca */ /* 0x000fe400000e0000 */
[----:B------:R-:W-:Y:S02]  /*4db0*/  R2UR UR5, R27 ;  /* 0x000000001b0572ca */ /* 0x000fe400000e0000 */
[----:B------:R-:W-:-:S11]  /*4dc0*/  PLOP3.LUT P0, PT, PT, PT, PT, 0x8, 0x80 ;  /* 0x000000000080781c */ /* 0x000fd60003f0e170 */
[----:B------:R1:W-:Y:S01]  /*4dd0*/  STG.E.U8 desc[UR4][R22.64], RZ ;  /* 0x000000ff16007986 */ /* 0x0003e2000c101104 */
[----:B------:R-:W-:Y:S05]  /*4de0*/  BRA `(.L_x_8) ;  /* 0x0000000000387947 */ /* 0x000fea0003800000 */
.L_x_10:
[----:B------:R-:W-:Y:S05]  /*4df0*/  BSYNC B7 ;  /* 0x0000000000077941 */ /* 0x000fea0003800000 */
.L_x_9:
[----:B------:R-:W-:-:S04]  /*4e00*/  IADD3 R31, P0, PT, R31, 0x1, RZ ;  /* 0x000000011f1f7810 */ /* 0x000fc80007f1e0ff */
[----:B------:R-:W-:Y:S02]  /*4e10*/  IADD3.X R32, P0, PT, RZ, R32, RZ, P0, !PT ;  /* 0x00000020ff207210 */ /* 0x000fe4000071e4ff */
[----:B------:R-:W-:Y:S02]  /*4e20*/  ISETP.GE.U32.AND P1, PT, R31, R2, PT ;  /* 0x000000021f00720c */ /* 0x000fe40003f26070 */
[----:B------:R-:W-:-:S04]  /*4e30*/  IADD3.X R18, P0, PT, RZ, R18, RZ, P0, !PT ;  /* 0x00000012ff127210 */ /* 0x000fc8000071e4ff */
[----:B------:R-:W-:Y:S01]  /*4e40*/  ISETP.NE.U32.AND P2, PT, R18, RZ, PT ;  /* 0x000000ff1200720c */ /* 0x000fe20003f45070 */
[----:B------:R-:W-:Y:S01]  /*4e50*/  IMAD.X R30, RZ, RZ, R30, P0 ;  /* 0x000000ffff1e7224 */ /* 0x000fe200000e061e */
[----:B------:R-:W-:-:S04]  /*4e60*/  ISETP.GE.U32.AND.EX P0, PT, R32, R17, PT, P1 ;  /* 0x000000112000720c */ /* 0x000fc80003f06110 */
[----:B------:R-:W-:-:S13]  /*4e70*/  ISETP.NE.AND.EX P2, PT, R30, RZ, PT, P2 ;  /* 0x000000ff1e00720c */ /* 0x000fda0003f45320 */
[----:B------:R-:W-:Y:S05]  /*4e80*/  @!P0 BRA !P2, `(.L_x_33) ;  /* 0xffffffb800748947 */ /* 0x000fea000503ffff */
[----:B------:R-:W-:Y:S02]  /*4e90*/  R2UR UR4, R26 ;  /* 0x000000001a0472ca */ /* 0x000fe400000e0000 */
[----:B------:R-:W-:-:S13]  /*4ea0*/  R2UR UR5, R27 ;  /* 0x000000001b0572ca */ /* 0x000fda00000e0000 */
[----:B------:R-:W2:Y:S02]  /*4eb0*/  LDG.E.U8 R0, desc[UR4][R22.64] ;  /* 0x0000000416007981 */ /* 0x000ea4000c1e1100 */
[----:B--2---:R-:W-:-:S13]  /*4ec0*/  ISETP.NE.AND P0, PT, R0, RZ, PT ;  /* 0x000000ff0000720c */ /* 0x004fda0003f05270 */
.L_x_8:
[----:B------:R-:W-:Y:S05]  /*4ed0*/  BSYNC B8 ;  /* 0x0000000000087941 */ /* 0x000fea0003800000 */
.L_x_7:
[----:B------:R-:W-:Y:S01]  /*4ee0*/  ISETP.LT.U32.AND P1, PT, R2, 0x2, PT ;  /* 0x000000020200780c */ /* 0x000fe20003f21070 */
[----:B------:R-:W-:Y:S03]  /*4ef0*/  BSSY.RECONVERGENT B0, `(.L_x_34) ;  /* 0x00001c0000007945 */ /* 0x000fe60003800200 */
[----:B------:R-:W-:-:S13]  /*4f00*/  ISETP.LT.U32.OR.EX P0, PT, R17, RZ, !P0, P1 ;  /* 0x000000ff1100720c */ /* 0x000fda0004701510 */
[----:B------:R-:W-:Y:S05]  /*4f10*/  @P0 BRA `(.L_x_35) ;  /* 0x0000001800f40947 */ /* 0x000fea0003800000 */
[----:B------:R-:W-:Y:S02]  /*4f20*/  IMAD.MOV.U32 R0, RZ, RZ, RZ ;  /* 0x000000ffff007224 */ /* 0x000fe400078e00ff */
[----:B------:R-:W-:Y:S02]  /*4f30*/  IMAD.MOV.U32 R3, RZ, RZ, RZ ;  /* 0x000000ffff037224 */ /* 0x000fe400078e00ff */
[----:B------:R-:W-:Y:S02]  /*4f40*/  IMAD.MOV.U32 R6, RZ, RZ, 0x1 ;  /* 0x00000001ff067424 */ /* 0x000fe400078e00ff */
[----:B------:R-:W-:-:S07]  /*4f50*/  IMAD.MOV.U32 R7, RZ, RZ, RZ ;  /* 0x000000ffff077224 */ /* 0x000fce00078e00ff */
.L_x_46:
[----:B------:R-:W-:-:S04]  /*4f60*/  IADD3 R13, P0, PT, R6, -0x1, RZ ;  /* 0xffffffff060d7810 */ /* 0x000fc80007f1e0ff */
[----:B------:R-:W-:Y:S01]  /*4f70*/  IADD3.X R15, P0, PT, R7, -0x1, RZ, P0, !PT ;  /* 0xffffffff070f7810 */ /* 0x000fe2000071e4ff */
[----:B------:R-:W-:-:S04]  /*4f80*/  IMAD.WIDE.U32 R8, R13, R6, RZ ;  /* 0x000000060d087225 */ /* 0x000fc800078e00ff */
[----:B------:R-:W-:-:S04]  /*4f90*/  IMAD.WIDE.U32 R4, R15, R6, RZ ;  /* 0x000000060f047225 */ /* 0x000fc800078e00ff */
[----:B------:R-:W-:-:S04]  /*4fa0*/  IMAD.WIDE.U32 R4, P1, R7, R13, R4 ;  /* 0x0000000d07047225 */ /* 0x000fc80007820004 */
[----:B0-----:R-:W-:Y:S01]  /*4fb0*/  IMAD.X R11, RZ, RZ, RZ, P1 ;  /* 0x000000ffff0b7224 */ /* 0x001fe200008e06ff */
        /* <DEDUP_REMOVED lines=9> */
[----:B------:R-:W-:Y:S01]  /*5050*/  ISETP.GE.U32.AND P1, PT, R8, 0x2, PT ;  /* 0x000000020800780c */ /* 0x000fe20003f26070 */
[----:B------:R-:W-:Y:S01]  /*5060*/  IMAD R10, R9, R6, RZ ;  /* 0x00000006090a7224 */ /* 0x000fe200078e02ff */
[----:B------:R-:W-:Y:S01]  /*5070*/  IADD3.X R9, P0, PT, R17, R12, RZ, P0, !PT ;  /* 0x0000000c11097210 */ /* 0x000fe2000071e4ff */
[----:B------:R-:W-:Y:S02]  /*5080*/  IMAD.IADD R5, R5, 0x1, R15 ;  /* 0x0000000105057824 */ /* 0x000fe400078e020f */
[----:B------:R-:W-:-:S04]  /*5090*/  IMAD.WIDE.U32 R4, R6, R11, R4 ;  /* 0x0000000b06047225 */ /* 0x000fc800078e0004 */
[----:B------:R-:W-:Y:S01]  /*50a0*/  IMAD R11, R7, R11, R10 ;  /* 0x0000000b070b7224 */ /* 0x000fe200078e020a */
[----:B------:R-:W-:-:S04]  /*50b0*/  IADD3.X R10, P0, PT, RZ, R4, RZ, P0, !PT ;  /* 0x00000004ff0a7210 */ /* 0x000fc8000071e4ff */
[----:B------:R-:W-:Y:S01]  /*50c0*/  ISETP.EQ.U32.AND P2, PT, R10, RZ, PT ;  /* 0x000000ff0a00720c */ /* 0x000fe20003f42070 */
[----:B------:R-:W-:Y:S01]  /*50d0*/  IMAD.X R11, R5, 0x1, R11, P0 ;  /* 0x00000001050b7824 */ /* 0x000fe200000e060b */
[----:B------:R-:W-:-:S04]  /*50e0*/  ISETP.GE.U32.AND.EX P0, PT, R9, RZ, PT, P1 ;  /* 0x000000ff0900720c */ /* 0x000fc80003f06110 */
[----:B------:R-:W-:-:S13]  /*50f0*/  ISETP.EQ.AND.EX P2, PT, R11, RZ, PT, P2 ;  /* 0x000000ff0b00720c */ /* 0x000fda0003f42320 */
[----:B------:R-:W-:Y:S05]  /*5100*/  @!P0 BRA P2, `(.L_x_36) ;  /* 0x00000018006c8947 */ /* 0x000fea0001000000 */
[----:B------:R-:W-:Y:S01]  /*5110*/  LOP3.LUT R5, R8, 0xfffffffe, RZ, 0xc0, !PT ;  /* 0xfffffffe08057812 */ /* 0x000fe200078ec0ff */
[----:B------:R-:W-:Y:S03]  /*5120*/  BSSY.RELIABLE B1, `(.L_x_37) ;  /* 0x0000197000017945 */ /* 0x000fe60003800100 */
[----:B------:R-:W-:-:S04]  /*5130*/  LOP3.LUT P0, RZ, R10, 0x2, R5, 0xf6, !PT ;  /* 0x000000020aff7812 */ /* 0x000fc8000780f605 */
[----:B------:R-:W-:-:S13]  /*5140*/  LOP3.LUT P0, RZ, R9, R11, RZ, 0xfc, P0 ;  /* 0x0000000b09ff7212 */ /* 0x000fda000000fcff */
[----:B------:R-:W-:Y:S05]  /*5150*/  @!P0 BRA `(.L_x_38) ;  /* 0x0000001800248947 */ /* 0x000fea0003800000 */
[----:B------:R-:W-:Y:S01]  /*5160*/  LEA R15, R16, 0xfffffe00, 0x9 ;  /* 0xfffffe00100f7811 */ /* 0x000fe200078e48ff */
[----:B------:R-:W-:Y:S01]  /*5170*/  IMAD.MOV.U32 R12, RZ, RZ, 0x0 ;  /* 0x00000000ff0c7424 */ /* 0x000fe200078e00ff */
[----:B------:R-:W-:Y:S01]  /*5180*/  BSSY.RECONVERGENT B2, `(.L_x_39) ;  /* 0x0000045000027945 */ /* 0x000fe20003800200 */
[----:B------:R-:W-:Y:S01]  /*5190*/  IMAD.MOV.U32 R13, RZ, RZ, 0x40000000 ;  /* 0x40000000ff0d7424 */ /* 0x000fe200078e00ff */
[----:B------:R-:W-:Y:S01]  /*51a0*/  SHF.L.W.U32.HI R14, R8, 0x1e, R9 ;  /* 0x0000001e080e7819 */ /* 0x000fe20000010e09 */
[----:B------:R-:W-:Y:S01]  /*51b0*/  IMAD.MOV.U32 R4, RZ, RZ, 0x0 ;  /* 0x00000000ff047424 */ /* 0x000fe200078e00ff */
[----:B------:R-:W-:Y:S01]  /*51c0*/  SHF.L.W.U32.HI R21, R10, 0x1e, R11 ;  /* 0x0000001e0a157819 */ /* 0x000fe20000010e0b */
[----:B------:R-:W-:Y:S01]  /*51d0*/  IMAD.WIDE.U32 R12, R15, 0x40000000, R12 ;  /* 0x400000000f0c7825 */ /* 0x000fe200078e000c */
[----:B------:R-:W-:-:S03]  /*51e0*/  SHF.R.U32.HI R29, RZ, 0x2, R11 ;  /* 0x00000002ff1d7819 */ /* 0x000fc6000001160b */
[----:B------:R-:W-:Y:S02]  /*51f0*/  IMAD.MOV.U32 R5, RZ, RZ, -0x80000000 ;  /* 0x80000000ff057424 */ /* 0x000fe400078e00ff */
[----:B------:R-:W-:Y:S02]  /*5200*/  IMAD.IADD R13, R13, 0x1, -R15 ;  /* 0x000000010d0d7824 */ /* 0x000fe400078e0a0f */
[----:B------:R-:W-:-:S04]  /*5210*/  IMAD.HI.U32 R4, P0, R15, R12, R4 ;  /* 0x0000000c0f047227 */ /* 0x000fc80007800004 */
[----:B------:R-:W-:Y:S01]  /*5220*/  IMAD.MOV.U32 R18, RZ, RZ, RZ ;  /* 0x000000ffff127224 */ /* 0x000fe200078e00ff */
[----:B------:R-:W-:Y:S01]  /*5230*/  SEL R5, RZ, 0x1, !P0 ;  /* 0x00000001ff057807 */ /* 0x000fe20004000000 */
[----:B------:R-:W-:Y:S01]  /*5240*/  IMAD.MOV.U32 R20, RZ, RZ, RZ ;  /* 0x000000ffff147224 */ /* 0x000fe200078e00ff */
[----:B------:R-:W-:Y:S01]  /*5250*/  ISETP.GT.U32.AND P0, PT, R12, -0x1, PT ;  /* 0xffffffff0c00780c */ /* 0x000fe20003f04070 */
[----:B------:R-:W-:Y:S02]  /*5260*/  IMAD.MOV.U32 R28, RZ, RZ, RZ ;  /* 0x000000ffff1c7224 */ /* 0x000fe400078e00ff */
[----:B------:R-:W-:Y:S01]  /*5270*/  IMAD.WIDE.U32 R4, R15, R13, R4 ;  /* 0x0000000d0f047225 */ /* 0x000fe200078e0004 */
[----:B------:R-:W-:Y:S02]  /*5280*/  ISETP.GT.AND.EX P0, PT, R13, -0x1, PT, P0 ;  /* 0xffffffff0d00780c */ /* 0x000fe40003f04300 */
[----:B------:R-:W-:Y:S02]  /*5290*/  IADD3 RZ, P1, PT, R4, R12, RZ ;  /* 0x0000000c04ff7210 */ /* 0x000fe40007f3e0ff */
[----:B------:R-:W-:-:S02]  /*52a0*/  SHF.R.U32.HI R4, RZ, 0x1f, R13 ;  /* 0x0000001fff047819 */ /* 0x000fc4000001160d */
[----:B------:R-:W-:Y:S02]  /*52b0*/  SEL R15, R15, RZ, P0 ;  /* 0x000000ff0f0f7207 */ /* 0x000fe40000000000 */
[----:B------:R-:W-:Y:S02]  /*52c0*/  IADD3.X R12, P1, PT, R5, R13, RZ, P1, !PT ;  /* 0x0000000d050c7210 */ /* 0x000fe40000f3e4ff */
[----:B------:R-:W-:Y:S02]  /*52d0*/  LOP3.LUT R4, R4, 0x1, RZ, 0x3c, !PT ;  /* 0x0000000104047812 */ /* 0x000fe400078e3cff */
[----:B------:R-:W-:Y:S02]  /*52e0*/  IADD3 R12, P0, PT, R15, R12, RZ ;  /* 0x0000000c0f0c7210 */ /* 0x000fe40007f1e0ff */
[----:B------:R-:W-:Y:S02]  /*52f0*/  SEL R5, RZ, 0x1, !P1 ;  /* 0x00000001ff057807 */ /* 0x000fe40004800000 */
[----:B------:R-:W-:-:S03]  /*5300*/  SHF.L.W.U32.HI R15, R9, 0x1e, R10 ;  /* 0x0000001e090f7819 */ /* 0x000fc60000010e0a */
[----:B------:R-:W-:-:S05]  /*5310*/  IMAD.X R4, R4, 0x1, R5, P0 ;  /* 0x0000000104047824 */ /* 0x000fca00000e0605 */
[----:B------:R-:W-:-:S04]  /*5320*/  ISETP.NE.AND P0, PT, R4, 0x2, PT ;  /* 0x000000020400780c */ /* 0x000fc80003f05270 */
[----:B------:R-:W-:Y:S01]  /*5330*/  SEL R13, R12, 0xffffffff, P0 ;  /* 0xffffffff0c0d7807 */ /* 0x000fe20000000000 */
[----:B------:R-:W-:-:S04]  /*5340*/  IMAD.SHL.U32 R12, R8, 0x40000000, RZ ;  /* 0x40000000080c7824 */ /* 0x000fc800078e00ff */
[----:B------:R-:W-:-:S03]  /*5350*/  IMAD.WIDE.U32 R4, R13, -0x40000000, RZ ;  /* 0xc00000000d047825 */ /* 0x000fc600078e00ff */
[----:B------:R-:W-:Y:S02]  /*5360*/  IADD3 RZ, P0, PT, RZ, R4, RZ ;  /* 0x00000004ffff7210 */ /* 0x000fe40007f1e0ff */
[----:B------:R-:W-:Y:S02]  /*5370*/  VIMNMX.U32 R4, PT, PT, R13, -0x2, PT ;  /* 0xfffffffe0d047848 */ /* 0x000fe40003fe0000 */
[----:B------:R-:W-:-:S13]  /*5380*/  IADD3.X RZ, P0, PT, R5, -0x40000000, RZ, P0, !PT ;  /* 0xc000000005ff7810 */ /* 0x000fda000071e4ff */
[----:B------:R-:W-:-:S07]  /*5390*/  @!P0 VIADD R13, R4, 0x1 ;  /* 0x00000001040d8836 */ /* 0x000fce0000000000 */
.L_x_40:
[----:B------:R-:W-:Y:S01]  /*53a0*/  IADD3 RZ, P0, PT, -R20, R15, RZ ;  /* 0x0000000f14ff7210 */ /* 0x000fe20007f1e1ff */
[----:B------:R-:W-:Y:S01]  /*53b0*/  IMAD.MOV.U32 R4, RZ, RZ, RZ ;  /* 0x000000ffff047224 */ /* 0x000fe200078e00ff */
[----:B------:R-:W-:Y:S01]  /*53c0*/  PLOP3.LUT P2, PT, PT, PT, PT, 0x8, 0x80 ;  /* 0x000000000080781c */ /* 0x000fe20003f4e170 */
[----:B------:R-:W-:Y:S01]  /*53d0*/  UMOV UR4, URZ ;  /* 0x000000ff00047c82 */ /* 0x000fe20008000000 */
[----:B------:R-:W-:-:S04]  /*53e0*/  IADD3.X RZ, P0, PT, R21, 0x3fffffff, RZ, P0, !PT ;  /* 0x3fffffff15ff7810 */ /* 0x000fc8000071e4ff */
[----:B------:R-:W-:-:S03]  /*53f0*/  IADD3.X R5, PT, PT, R29, 0x1, RZ, P0, !PT ;  /* 0x000000011d057810 */ /* 0x000fc600007fe4ff */
[----:B------:R-:W-:-:S05]  /*5400*/  IMAD.HI.U32 R4, R29, R13, R4 ;  /* 0x0000000d1d047227 */ /* 0x000fca00078e0004 */
[----:B------:R-:W-:-:S04]  /*5410*/  ISETP.GE.U32.AND P0, PT, R4, R29, PT ;  /* 0x0000001d0400720c */ /* 0x000fc80003f06070 */
[----:B------:R-:W-:Y:S02]  /*5420*/  SEL R4, R4, 0xffffffff, P0 ;  /* 0xffffffff04047807 */ /* 0x000fe40000000000 */
[----:B------:R-:W-:-:S03]  /*5430*/  IADD3 RZ, P0, PT, -R28, R15, RZ ;  /* 0x0000000f1cff7210 */ /* 0x000fc60007f1e1ff */
[----:B------:R-:W-:-:S03]  /*5440*/  IMAD.WIDE.U32 R4, R4, -0x40000000, RZ ;  /* 0xc000000004047825 */ /* 0x000fc600078e00ff */
[----:B------:R-:W-:-:S04]  /*5450*/  IADD3.X R4, P0, PT, R21, ~R4, RZ, P0, !PT ;  /* 0x8000000415047210 */ /* 0x000fc8000071e4ff */
[----:B------:R-:W-:-:S13]  /*5460*/  IADD3.X R5, P0, PT, R29, ~R5, RZ, P0, !PT ;  /* 0x800000051d057210 */ /* 0x000fda000071e4ff */
[----:B------:R-:W-:-:S04]  /*5470*/  @!P0 IADD3 RZ, P1, PT, RZ, R15, RZ ;  /* 0x0000000fffff8210 */ /* 0x000fc80007f3e0ff */
[----:B------:R-:W-:-:S04]  /*5480*/  @!P0 IADD3.X R4, P1, PT, R4, -0x40000000, RZ, P1, !PT ;  /* 0xc000000004048810 */ /* 0x000fc80000f3e4ff */
[----:B------:R-:W-:-:S04]  /*5490*/  @!P0 IADD3.X R5, P1, PT, RZ, R5, RZ, P1, !PT ;  /* 0x00000005ff058210 */ /* 0x000fc80000f3e4ff */
[----:B------:R-:W-:Y:S02]  /*54a0*/  @!P0 PLOP3.LUT P2, PT, P1, PT, PT, 0x8, 0x80 ;  /* 0x000000000080881c */ /* 0x000fe40000f4e170 */
[----:B------:R-:W-:-:S04]  /*54b0*/  IADD3 RZ, P0, PT, R12, -UR4, RZ ;  /* 0x800000040cff7c10 */ /* 0x000fc8000ff1e0ff */
[----:B------:R-:W-:-:S04]  /*54c0*/  IADD3.X R14, P0, PT, R14, -0x1, RZ, P0, !PT ;  /* 0xffffffff0e0e7810 */ /* 0x000fc8000071e4ff */
[----:B------:R-:W-:-:S03]  /*54d0*/  IADD3.X R21, P0, PT, R15, -0x1, RZ, P0, !PT ;  /* 0xffffffff0f157810 */ /* 0x000fc6000071e4ff */
[----:B------:R-:W-:Y:S01]  /*54e0*/  @P2 IADD3 RZ, P1, PT, RZ, R15, RZ ;  /* 0x0000000fffff2210 */ /* 0x000fe20007f3e0ff */
[----:B------:R-:W-:Y:S02]  /*54f0*/  IMAD.MOV.U32 R15, RZ, RZ, R14 ;  /* 0x000000ffff0f7224 */ /* 0x000fe400078e000e */
[----:B------:R-:W-:Y:S01]  /*5500*/  IMAD.MOV.U32 R14, RZ, RZ, R12 ;  /* 0x000000ffff0e7224 */ /* 0x000fe200078e000c */
[----:B------:R-:W-:-:S04]  /*5510*/  @P2 IADD3.X R4, P1, PT, R4, -0x40000000, RZ, P1, !PT ;  /* 0xc000000004042810 */ /* 0x000fc80000f3e4ff */
[----:B------:R-:W-:Y:S01]  /*5520*/  IADD3.X R29, P0, PT, R4, -0x1, RZ, P0, !PT ;  /* 0xffffffff041d7810 */ /* 0x000fe2000071e4ff */
[----:B------:R-:W-:Y:S01]  /*5530*/  @P2 IMAD.X R5, RZ, RZ, R5, P1 ;  /* 0x000000ffff052224 */ /* 0x000fe200008e0605 */
[C---:B------:R-:W-:Y:S01]  /*5540*/  ISETP.GE.U32.AND P2, PT, R18.reuse, 0x5f, PT ;  /* 0x0000005f1200780c */ /* 0x040fe20003f46070 */
[----:B------:R-:W-:-:S03]  /*5550*/  VIADD R18, R18, 0x20 ;  /* 0x0000002012127836 */ /* 0x000fc60000000000 */
[----:B------:R-:W-:-:S13]  /*5560*/  IADD3.X RZ, P0, PT, R5, -0x1, RZ, P0, !PT ;  /* 0xffffffff05ff7810 */ /* 0x000fda000071e4ff */
[----:B------:R-:W-:Y:S01]  /*5570*/  @!P0 IADD3 RZ, P1, PT, RZ, R12, RZ ;  /* 0x0000000cffff8210 */ /* 0x000fe20007f3e0ff */
[----:B------:R-:W-:-:S03]  /*5580*/  IMAD.MOV.U32 R12, RZ, RZ, RZ ;  /* 0x000000ffff0c7224 */ /* 0x000fc600078e00ff */
[----:B------:R-:W-:-:S04]  /*5590*/  @!P0 IADD3.X R15, P1, PT, RZ, R15, RZ, P1, !PT ;  /* 0x0000000fff0f8210 */ /* 0x000fc80000f3e4ff */
[----:B------:R-:W-:-:S04]  /*55a0*/  @!P0 IADD3.X R21, P1, PT, RZ, R21, RZ, P1, !PT ;  /* 0x00000015ff158210 */ /* 0x000fc80000f3e4ff */
[----:B------:R-:W-:Y:S01]  /*55b0*/  @!P0 IADD3.X R29, PT, PT, R29, -0x40000000, RZ, P1, !PT ;  /* 0xc00000001d1d8810 */ /* 0x000fe20000ffe4ff */
[----:B------:R-:W-:Y:S08]  /*55c0*/  @!P2 BRA `(.L_x_40) ;  /* 0xfffffffc0074a947 */ /* 0x000ff0000383ffff */
[----:B------:R-:W-:Y:S05]  /*55d0*/  BSYNC.RECONVERGENT B2 ;  /* 0x0000000000027941 */ /* 0x000fea0003800200 */
.L_x_39:
[----:B------:R-:W0:Y:S01]  /*55e0*/  LDC R4, c[0x0][0x380] ;  /* 0x0000e000ff047b82 */ /* 0x000e220000000800 */
[----:B------:R-:W-:Y:S02]  /*55f0*/  ISETP.GE.U32.AND P0, PT, R29, 0x40000000, PT ;  /* 0x400000001d00780c */ /* 0x000fe40003f06070 */
[----:B0-----:R-:W-:-:S04]  /*5600*/  LOP3.LUT R4, R4, 0x1, RZ, 0xc0, !PT ;  /* 0x0000000104047812 */ /* 0x001fc800078ec0ff */
[----:B------:R-:W-:-:S04]  /*5610*/  ISETP.NE.U32.AND P1, PT, R4, 0x1, PT ;  /* 0x000000010400780c */ /* 0x000fc80003f25070 */
[----:B------:R-:W-:-:S13]  /*5620*/  ISETP.NE.U32.OR.EX P0, PT, RZ, RZ, !P0, P1 ;  /* 0x000000ffff00720c */ /* 0x000fda0004705510 */
[----:B------:R-:W-:Y:S05]  /*5630*/  @P0 BREAK.RELIABLE B1 ;  /* 0x0000000000010942 */ /* 0x000fea0003800100 */
[----:B------:R-:W-:Y:S05]  /*5640*/  @P0 BRA `(.L_x_36) ;  /* 0x00000014001c0947 */ /* 0x000fea0003800000 */
[----:B------:R-:W-:Y:S02]  /*5650*/  ISETP.GE.U32.AND P0, PT, R8, 0x19, PT ;  /* 0x000000190800780c */ /* 0x000fe40003f06070 */
[----:B------:R-:W-:Y:S02]  /*5660*/  ISETP.EQ.U32.AND P1, PT, R10, RZ, PT ;  /* 0x000000ff0a00720c */ /* 0x000fe40003f22070 */
[----:B------:R-:W-:Y:S02]  /*5670*/  ISETP.GE.U32.AND.EX P0, PT, R9, RZ, PT, P0 ;  /* 0x000000ff0900720c */ /* 0x000fe40003f06100 */
[----:B------:R-:W-:-:S13]  /*5680*/  ISETP.EQ.AND.EX P1, PT, R11, RZ, PT, P1 ;  /* 0x000000ff0b00720c */ /* 0x000fda0003f22310 */
[----:B------:R-:W-:Y:S05]  /*5690*/  @!P0 BRA P1, `(.L_x_38) ;  /* 0x0000001000d48947 */ /* 0x000fea0000800000 */
[----:B------:R-:W-:Y:S01]  /*56a0*/  CS2R R12, SRZ ;  /* 0x00000000000c7805 */ /* 0x000fe2000001ff00 */
[----:B------:R-:W-:Y:S02]  /*56b0*/  IMAD.MOV.U32 R15, RZ, RZ, 0x5 ;  /* 0x00000005ff0f7424 */ /* 0x000fe400078e00ff */
[----:B------:R-:W-:-:S07]  /*56c0*/  IMAD.MOV.U32 R14, RZ, RZ, RZ ;  /* 0x000000ffff0e7224 */ /* 0x000fce00078e00ff */
.L_x_45:
[-C--:B------:R-:W-:Y:S01]  /*56d0*/  LOP3.LUT P2, RZ, R13, R12.reuse, RZ, 0xfc, !PT ;  /* 0x0000000c0dff7212 */ /* 0x080fe2000784fcff */
[----:B------:R-:W-:Y:S01]  /*56e0*/  UMOV UR4, 0x4321 ;  /* 0x0000432100047882 */ /* 0x000fe20000000000 */
[----:B------:R-:W-:Y:S01]  /*56f0*/  IMAD.MOV.U32 R20, RZ, RZ, 0x4b800000 ;  /* 0x4b800000ff147424 */ /* 0x000fe200078e00ff */
[----:B------:R-:W-:Y:S01]  /*5700*/  BSSY.RECONVERGENT B2, `(.L_x_41) ;  /* 0x000006f000027945 */ /* 0x000fe20003800200 */
[----:B------:R-:W-:Y:S01]  /*5710*/  SEL R4, R14, R13, !P2 ;  /* 0x0000000d0e047207 */ /* 0x000fe20005000000 */
[----:B------:R-:W-:Y:S01]  /*5720*/  IMAD.U32 R29, RZ, RZ, UR4 ;  /* 0x00000004ff1d7e24 */ /* 0x000fe2000f8e00ff */
[----:B------:R-:W-:Y:S01]  /*5730*/  SEL R5, R15, R12, !P2 ;  /* 0x0000000c0f057207 */ /* 0x000fe20005000000 */
[----:B------:R-:W-:Y:S01]  /*5740*/  IMAD.MOV.U32 R30, RZ, RZ, 0x0 ;  /* 0x00000000ff1e7424 */ /* 0x000fe200078e00ff */
[----:B------:R-:W-:Y:S01]  /*5750*/  ISETP.NE.AND P3, PT, R4, RZ, PT ;  /* 0x000000ff0400720c */ /* 0x000fe20003f65270 */
[----:B------:R-:W-:Y:S01]  /*5760*/  IMAD.MOV.U32 R31, RZ, RZ, -0x80000000 ;  /* 0x80000000ff1f7424 */ /* 0x000fe200078e00ff */
[----:B------:R-:W-:-:S02]  /*5770*/  SEL R33, R14, RZ, P2 ;  /* 0x000000ff0e217207 */ /* 0x000fc40001000000 */
[----:B------:R-:W-:Y:S02]  /*5780*/  SEL R21, R5, R4, !P3 ;  /* 0x0000000405157207 */ /* 0x000fe40005800000 */
[----:B------:R-:W-:Y:S02]  /*5790*/  SEL R5, R33, R5, !P3 ;  /* 0x0000000521057207 */ /* 0x000fe40005800000 */
[----:B------:R-:W0:Y:S01]  /*57a0*/  FLO.U32 R28, R21 ;  /* 0x00000015001c7300 */ /* 0x000e2200000e0000 */
[----:B------:R-:W-:-:S04]  /*57b0*/  SEL R32, R15, RZ, P2 ;  /* 0x000000ff0f207207 */ /* 0x000fc80001000000 */
[C---:B------:R-:W-:Y:S02]  /*57c0*/  SEL R33, R32.reuse, R33, !P3 ;  /* 0x0000002120217207 */ /* 0x040fe40005800000 */
[----:B------:R-:W-:Y:S02]  /*57d0*/  SEL R32, R32, RZ, P3 ;  /* 0x000000ff20207207 */ /* 0x000fe40001800000 */
[----:B0-----:R-:W-:-:S04]  /*57e0*/  IADD3 R28, PT, PT, -R28, 0x1f, RZ ;  /* 0x0000001f1c1c7810 */ /* 0x001fc80007ffe1ff */
[-C--:B------:R-:W-:Y:S02]  /*57f0*/  SHF.L.W.U32.HI R18, R5, R28.reuse, R21 ;  /* 0x0000001c05127219 */ /* 0x080fe40000010e15 */
[-C--:B------:R-:W-:Y:S02]  /*5800*/  SHF.L.W.U32.HI R5, R33, R28.reuse, R5 ;  /* 0x0000001c21057219 */ /* 0x080fe40000010e05 */
[----:B------:R-:W-:Y:S02]  /*5810*/  PRMT R4, R18, R29, 0x3f ;  /* 0x0000003f12047416 */ /* 0x000fe4000000001d */
[----:B------:R-:W-:Y:S02]  /*5820*/  SHF.L.W.U32.HI R37, R9, R28, R10 ;  /* 0x0000001c09257219 */ /* 0x000fe40000010e0a */
[C---:B------:R-:W-:Y:S02]  /*5830*/  FSETP.GEU.AND P1, PT, |R4|.reuse, 1.175494350822287508e-38, PT ;  /* 0x008000000400780b */ /* 0x040fe40003f2e200 */
[----:B------:R-:W-:-:S02]  /*5840*/  FSETP.GT.AND P0, PT, |R4|, 8.50705917302346158658e+37, PT ;  /* 0x7e8000000400780b */ /* 0x000fc40003f04200 */
[----:B------:R-:W-:Y:S02]  /*5850*/  FSEL R20, R20, 1, !P1 ;  /* 0x3f80000014147808 */ /* 0x000fe40004800000 */
[-C--:B------:R-:W-:Y:S02]  /*5860*/  SHF.L.W.U32.HI R41, R10, R28.reuse, R11 ;  /* 0x0000001c0a297219 */ /* 0x080fe40000010e0b */
[----:B------:R-:W-:Y:S02]  /*5870*/  FSEL R21, R20, 0.25, !P0 ;  /* 0x3e80000014157808 */ /* 0x000fe40004000000 */
[----:B------:R-:W-:-:S03]  /*5880*/  SHF.L.W.U32.HI R39, R11, R28, RZ ;  /* 0x0000001c0b277219 */ /* 0x000fc60000010eff */
[----:B------:R-:W-:-:S04]  /*5890*/  FMUL R29, R4, R21 ;  /* 0x00000015041d7220 */ /* 0x000fc80000400000 */
[----:B------:R-:W0:Y:S02]  /*58a0*/  MUFU.RCP R4, R29 ;  /* 0x0000001d00047308 */ /* 0x000e240000001000 */
[----:B0-----:R-:W-:-:S05]  /*58b0*/  FMUL R4, R21, R4 ;  /* 0x0000000415047220 */ /* 0x001fca0000400000 */
[----:B------:R-:W-:Y:S01]  /*58c0*/  LEA R35, R4, 0xfffffe00, 0x9 ;  /* 0xfffffe0004237811 */ /* 0x000fe200078e48ff */
[----:B------:R-:W-:-:S04]  /*58d0*/  IMAD.MOV.U32 R4, RZ, RZ, RZ ;  /* 0x000000ffff047224 */ /* 0x000fc800078e00ff */
[----:B------:R-:W-:-:S04]  /*58e0*/  IMAD.HI.U32 R20, P0, R35, R5, R4 ;  /* 0x0000000523147227 */ /* 0x000fc80007800004 */
[----:B------:R-:W-:Y:S02]  /*58f0*/  IMAD.X R21, RZ, RZ, RZ, P0 ;  /* 0x000000ffff157224 */ /* 0x000fe400000e06ff */
[----:B------:R-:W-:-:S03]  /*5900*/  IMAD.WIDE.U32 R20, R18, R35, R20 ;  /* 0x0000002312147225 */ /* 0x000fc600078e0014 */
[----:B------:R-:W-:Y:S01]  /*5910*/  IADD3 R29, P1, PT, RZ, -R20, RZ ;  /* 0x80000014ff1d7210 */ /* 0x000fe20007f3e0ff */
[----:B------:R-:W-:-:S04]  /*5920*/  IMAD.MOV R20, RZ, RZ, -R18 ;  /* 0x000000ffff147224 */ /* 0x000fc800078e0a12 */
[----:B------:R-:W-:-:S04]  /*5930*/  IMAD.HI.U32 R30, P0, R35, R29, R30 ;  /* 0x0000001d231e7227 */ /* 0x000fc8000780001e */
[----:B------:R-:W-:Y:S01]  /*5940*/  IMAD.X R21, R20, 0x1, ~R21, P1 ;  /* 0x0000000114157824 */ /* 0x000fe200008e0e15 */
[----:B------:R-:W-:Y:S02]  /*5950*/  SEL R31, RZ, 0x1, !P0 ;  /* 0x00000001ff1f7807 */ /* 0x000fe40004000000 */
[----:B------:R-:W-:Y:S02]  /*5960*/  ISETP.GT.U32.AND P0, PT, R29, -0x1, PT ;  /* 0xffffffff1d00780c */ /* 0x000fe40003f04070 */
[----:B------:R-:W-:Y:S01]  /*5970*/  SHF.R.U32.HI R20, RZ, 0x1f, R21 ;  /* 0x0000001fff147819 */ /* 0x000fe20000011615 */
[----:B------:R-:W-:Y:S01]  /*5980*/  IMAD.WIDE.U32 R30, R35, R21, R30 ;  /* 0x00000015231e7225 */ /* 0x000fe200078e001e */
[----:B------:R-:W-:Y:S02]  /*5990*/  ISETP.GT.AND.EX P0, PT, R21, -0x1, PT, P0 ;  /* 0xffffffff1500780c */ /* 0x000fe40003f04300 */
[----:B------:R-:W-:Y:S02]  /*59a0*/  LOP3.LUT R20, R20, 0x1, RZ, 0x3c, !PT ;  /* 0x0000000114147812 */ /* 0x000fe400078e3cff */
[----:B------:R-:W-:-:S02]  /*59b0*/  IADD3 RZ, P1, PT, R30, R29, RZ ;  /* 0x0000001d1eff7210 */ /* 0x000fc40007f3e0ff */
[----:B------:R-:W-:Y:S02]  /*59c0*/  SEL R35, R35, RZ, P0 ;  /* 0x000000ff23237207 */ /* 0x000fe40000000000 */
[----:B------:R-:W-:Y:S01]  /*59d0*/  IADD3.X R30, P1, PT, R31, R21, RZ, P1, !PT ;  /* 0x000000151f1e7210 */ /* 0x000fe20000f3e4ff */
[----:B------:R-:W-:-:S03]  /*59e0*/  IMAD.MOV.U32 R31, RZ, RZ, RZ ;  /* 0x000000ffff1f7224 */ /* 0x000fc600078e00ff */
[----:B------:R-:W-:Y:S02]  /*59f0*/  IADD3 R30, P0, PT, R35, R30, RZ ;  /* 0x0000001e231e7210 */ /* 0x000fe40007f1e0ff */
[----:B------:R-:W-:Y:S02]  /*5a00*/  SEL R21, RZ, 0x1, !P1 ;  /* 0x00000001ff157807 */ /* 0x000fe40004800000 */
[-C--:B------:R-:W-:Y:S02]  /*5a10*/  SHF.L.W.U32.HI R35, R32, R28.reuse, R33 ;  /* 0x0000001c20237219 */ /* 0x080fe40000010e21 */
[----:B------:R-:W-:Y:S01]  /*5a20*/  SHF.L.W.U32.HI R33, R8, R28, R9 ;  /* 0x0000001c08217219 */ /* 0x000fe20000010e09 */
[----:B------:R-:W-:Y:S02]  /*5a30*/  IMAD.X R20, R20, 0x1, R21, P0 ;  /* 0x0000000114147824 */ /* 0x000fe400000e0615 */
[----:B------:R-:W-:-:S03]  /*5a40*/  IMAD.MOV.U32 R21, RZ, RZ, RZ ;  /* 0x000000ffff157224 */ /* 0x000fc600078e00ff */
[----:B------:R-:W-:-:S04]  /*5a50*/  ISETP.NE.AND P0, PT, R20, 0x2, PT ;  /* 0x000000021400780c */ /* 0x000fc80003f05270 */
[----:B------:R-:W-:Y:S02]  /*5a60*/  SEL R29, R30, 0xffffffff, P0 ;  /* 0xffffffff1e1d7807 */ /* 0x000fe40000000000 */
[----:B------:R-:W-:-:S03]  /*5a70*/  SEL R30, RZ, 0x20, P3 ;  /* 0x00000020ff1e7807 */ /* 0x000fc60001800000 */
[----:B------:R-:W-:-:S04]  /*5a80*/  IMAD.HI.U32 R20, R29, R5, RZ ;  /* 0x000000051d147227 */ /* 0x000fc800078e00ff */
[----:B------:R-:W-:-:S03]  /*5a90*/  IMAD.WIDE.U32 R20, R18, R29, R20 ;  /* 0x0000001d12147225 */ /* 0x000fc600078e0014 */
[----:B------:R-:W-:Y:S02]  /*5aa0*/  IADD3 RZ, P0, PT, R5, R20, RZ ;  /* 0x0000001405ff7210 */ /* 0x000fe40007f1e0ff */
[----:B------:R-:W-:Y:S02]  /*5ab0*/  VIMNMX.U32 R20, PT, PT, R29, -0x2, PT ;  /* 0xfffffffe1d147848 */ /* 0x000fe40003fe0000 */
[----:B------:R-:W-:Y:S02]  /*5ac0*/  IADD3.X RZ, P0, PT, R18, R21, RZ, P0, !PT ;  /* 0x0000001512ff7210 */ /* 0x000fe4000071e4ff */
[----:B------:R-:W-:-:S04]  /*5ad0*/  SEL R21, RZ, 0x40, P2 ;  /* 0x00000040ff157807 */ /* 0x000fc80001000000 */
[C---:B------:R-:W-:Y:S02]  /*5ae0*/  IADD3 R30, PT, PT, R28.reuse, R30, R21 ;  /* 0x0000001e1c1e7210 */ /* 0x040fe40007ffe015 */
[----:B------:R-:W-:-:S04]  /*5af0*/  LOP3.LUT R21, R28, 0x1f, RZ, 0xc0, !PT ;  /* 0x0000001f1c157812 */ /* 0x000fc800078ec0ff */
[-C--:B------:R-:W-:Y:S01]  /*5b00*/  SHF.L.U32 R32, R32, R21.reuse, RZ ;  /* 0x0000001520207219 */ /* 0x080fe200000006ff */
[----:B------:R-:W-:Y:S01]  /*5b10*/  @!P0 VIADD R29, R20, 0x1 ;  /* 0x00000001141d8836 */ /* 0x000fe20000000000 */
[----:B------:R-:W-:-:S07]  /*5b20*/  SHF.L.U32 R34, R8, R21, RZ ;  /* 0x0000001508227219 */ /* 0x000fce00000006ff */
.L_x_42:
        /* <DEDUP_REMOVED lines=45> */
.L_x_41:
[-C--:B------:R-:W-:Y:S02]  /*5e00*/  SHF.R.W.U32 R4, R37, R28.reuse, R41 ;  /* 0x0000001c25047219 */ /* 0x080fe40000001e29 */
[-C--:B------:R-:W-:Y:S02]  /*5e10*/  SHF.R.W.U32 R43, R43, R28.reuse, R37 ;  /* 0x0000001c2b2b7219 */ /* 0x080fe40000001e25 */
[----:B------:R-:W-:Y:S02]  /*5e20*/  R2P PR, R30, 0x60 ;  /* 0x000000601e007804 */ /* 0x000fe40000000000 */
        /* <DEDUP_REMOVED lines=15> */
[----:B------:R-:W-:-:S04]  /*5f20*/  LOP3.LUT R20, R20, R43, RZ, 0xfc, !PT ;  /* 0x0000002b14147212 */ /* 0x000fc800078efcff */
[----:B------:R-:W-:-:S13]  /*5f30*/  LOP3.LUT P0, RZ, R20, R5, R4, 0xfe, !PT ;  /* 0x0000000514ff7212 */ /* 0x000fda000780fe04 */
[----:B------:R-:W-:Y:S05]  /*5f40*/  @!P0 BREAK.RELIABLE B1 ;  /* 0x0000000000018942 */ /* 0x000fea0003800100 */
[----:B------:R-:W-:Y:S05]  /*5f50*/  @!P0 BRA `(.L_x_36) ;  /* 0x0000000800d88947 */ /* 0x000fea0003800000 */
[----:B------:R-:W-:Y:S01]  /*5f60*/  IADD3 R32, P0, PT, R15, 0x2, RZ ;  /* 0x000000020f207810 */ /* 0x000fe20007f1e0ff */
[----:B------:R-:W-:Y:S01]  /*5f70*/  UMOV UR4, 0x4321 ;  /* 0x0000432100047882 */ /* 0x000fe20000000000 */
[----:B------:R-:W-:Y:S01]  /*5f80*/  IMAD.MOV.U32 R20, RZ, RZ, 0x4b800000 ;  /* 0x4b800000ff147424 */ /* 0x000fe200078e00ff */
[----:B------:R-:W-:Y:S01]  /*5f90*/  BSSY.RECONVERGENT B2, `(.L_x_43) ;  /* 0x0000073000027945 */ /* 0x000fe20003800200 */
[----:B------:R-:W-:Y:S01]  /*5fa0*/  IADD3.X R33, P0, PT, RZ, R14, RZ, P0, !PT ;  /* 0x0000000eff217210 */ /* 0x000fe2000071e4ff */
[----:B------:R-:W-:Y:S02]  /*5fb0*/  IMAD.U32 R29, RZ, RZ, UR4 ;  /* 0x00000004ff1d7e24 */ /* 0x000fe4000f8e00ff */
[----:B------:R-:W-:Y:S01]  /*5fc0*/  IMAD.MOV.U32 R30, RZ, RZ, 0x0 ;  /* 0x00000000ff1e7424 */ /* 0x000fe200078e00ff */
[----:B------:R-:W-:Y:S01]  /*5fd0*/  IADD3.X R5, P0, PT, RZ, R12, RZ, P0, !PT ;  /* 0x0000000cff057210 */ /* 0x000fe2000071e4ff */
[----:B------:R-:W-:-:S04]  /*5fe0*/  IMAD.MOV.U32 R31, RZ, RZ, -0x80000000 ;  /* 0x80000000ff1f7424 */ /* 0x000fc800078e00ff */
[----:B------:R-:W-:-:S05]  /*5ff0*/  IMAD.X R4, RZ, RZ, R13, P0 ;  /* 0x000000ffff047224 */ /* 0x000fca00000e060d */
[----:B------:R-:W-:-:S04]  /*6000*/  LOP3.LUT P2, RZ, R4, R5, RZ, 0xfc, !PT ;  /* 0x0000000504ff7212 */ /* 0x000fc8000784fcff */
[C---:B------:R-:W-:Y:S02]  /*6010*/  SEL R4, R33.reuse, R4, !P2 ;  /* 0x0000000421047207 */ /* 0x040fe40005000000 */
[----:B------:R-:W-:Y:S02]  /*6020*/  SEL R5, R32, R5, !P2 ;  /* 0x0000000520057207 */ /* 0x000fe40005000000 */
[----:B------:R-:W-:Y:S02]  /*6030*/  ISETP.NE.AND P3, PT, R4, RZ, PT ;  /* 0x000000ff0400720c */ /* 0x000fe40003f65270 */
[----:B------:R-:W-:Y:S02]  /*6040*/  SEL R33, R33, RZ, P2 ;  /* 0x000000ff21217207 */ /* 0x000fe40001000000 */
[----:B------:R-:W-:Y:S02]  /*6050*/  SEL R21, R5, R4, !P3 ;  /* 0x0000000405157207 */ /* 0x000fe40005800000 */
[----:B------:R-:W-:-:S02]  /*6060*/  SEL R5, R33, R5, !P3 ;  /* 0x0000000521057207 */ /* 0x000fc40005800000 */
        /* <DEDUP_REMOVED lines=57> */
.L_x_44:
        /* <DEDUP_REMOVED lines=45> */
.L_x_43:
        /* <DEDUP_REMOVED lines=22> */
[----:B------:R-:W-:-:S04]  /*6830*/  IADD3 R15, P0, PT, R15, 0x6, RZ ;  /* 0x000000060f0f7810 */ /* 0x000fc80007f1e0ff */
[----:B------:R-:W-:-:S04]  /*6840*/  IADD3.X R14, P0, PT, RZ, R14, RZ, P0, !PT ;  /* 0x0000000eff0e7210 */ /* 0x000fc8000071e4ff */
[----:B------:R-:W-:Y:S01]  /*6850*/  IADD3.X R12, P0, PT, RZ, R12, RZ, P0, !PT ;  /* 0x0000000cff0c7210 */ /* 0x000fe2000071e4ff */
[----:B------:R-:W-:-:S04]  /*6860*/  IMAD.WIDE.U32 R4, R14, R15, RZ ;  /* 0x0000000f0e047225 */ /* 0x000fc800078e00ff */
[----:B------:R-:W-:Y:S02]  /*6870*/  IMAD.X R13, RZ, RZ, R13, P0 ;  /* 0x000000ffff0d7224 */ /* 0x000fe400000e060d */
[----:B------:R-:W-:-:S04]  /*6880*/  IMAD.WIDE.U32 R20, P1, R15, R14, R4 ;  /* 0x0000000e0f147225 */ /* 0x000fc80007820004 */
[----:B------:R-:W-:-:S04]  /*6890*/  IMAD.WIDE.U32 R4, R15, R15, RZ ;  /* 0x0000000f0f047225 */ /* 0x000fc800078e00ff */
[----:B------:R-:W-:Y:S01]  /*68a0*/  IMAD.X R29, RZ, RZ, RZ, P1 ;  /* 0x000000ffff1d7224 */ /* 0x000fe200008e06ff */
[----:B------:R-:W-:Y:S01]  /*68b0*/  IADD3 R30, P1, PT, R5, R20, RZ ;  /* 0x00000014051e7210 */ /* 0x000fe20007f3e0ff */
[----:B------:R-:W-:Y:S02]  /*68c0*/  IMAD.MOV.U32 R28, RZ, RZ, R21 ;  /* 0x000000ffff1c7224 */ /* 0x000fe400078e0015 */
[C---:B------:R-:W-:Y:S02]  /*68d0*/  IMAD R18, R14.reuse, R12, RZ ;  /* 0x0000000c0e127224 */ /* 0x040fe400078e02ff */
[----:B------:R-:W-:Y:S01]  /*68e0*/  IMAD.WIDE.U32.X R20, R14, R14, R28, P1 ;  /* 0x0000000e0e147225 */ /* 0x000fe200008e041c */
[----:B------:R-:W-:-:S03]  /*68f0*/  ISETP.GT.U32.AND P1, PT, R4, R8, PT ;  /* 0x000000080400720c */ /* 0x000fc60003f24070 */
[----:B------:R-:W-:Y:S01]  /*6900*/  IMAD R5, R13, R15, R18 ;  /* 0x0000000f0d057224 */ /* 0x000fe200078e0212 */
[----:B------:R-:W-:Y:S01]  /*6910*/  ISETP.GT.U32.AND.EX P1, PT, R30, R9, PT, P1 ;  /* 0x000000091e00720c */ /* 0x000fe20003f24110 */
[----:B------:R-:W-:-:S04]  /*6920*/  IMAD.WIDE.U32 R20, R12, R15, R20 ;  /* 0x0000000f0c147225 */ /* 0x000fc800078e0014 */
[----:B------:R-:W-:Y:S02]  /*6930*/  IMAD.IADD R21, R21, 0x1, R5 ;  /* 0x0000000115157824 */ /* 0x000fe400078e0205 */
[----:B------:R-:W-:-:S04]  /*6940*/  IMAD.WIDE.U32 R20, R12, R15, R20 ;  /* 0x0000000f0c147225 */ /* 0x000fc800078e0014 */
[----:B------:R-:W-:Y:S01]  /*6950*/  IMAD.IADD R18, R5, 0x1, R21 ;  /* 0x0000000105127824 */ /* 0x000fe200078e0215 */
[CC--:B------:R-:W-:Y:S02]  /*6960*/  ISETP.NE.U32.AND P2, PT, R20.reuse, R10.reuse, PT ;  /* 0x0000000a1400720c */ /* 0x0c0fe40003f45070 */
[----:B------:R-:W-:Y:S02]  /*6970*/  ISETP.GT.U32.AND P0, PT, R20, R10, PT ;  /* 0x0000000a1400720c */ /* 0x000fe40003f04070 */
[CC--:B------:R-:W-:Y:S02]  /*6980*/  ISETP.NE.AND.EX P2, PT, R18.reuse, R11.reuse, PT, P2 ;  /* 0x0000000b1200720c */ /* 0x0c0fe40003f45320 */
[----:B------:R-:W-:-:S04]  /*6990*/  ISETP.GT.U32.AND.EX P0, PT, R18, R11, PT, P0 ;  /* 0x0000000b1200720c */ /* 0x000fc80003f04100 */
[----:B------:R-:W-:-:S07]  /*69a0*/  SEL R4, RZ, 0xffffffff, !P0 ;  /* 0xffffffffff047807 */ /* 0x000fce0004000000 */
[----:B------:R-:W-:-:S04]  /*69b0*/  @!P2 SEL R4, RZ, 0xffffffff, !P1 ;  /* 0xffffffffff04a807 */ /* 0x000fc80004800000 */
[----:B------:R-:W-:-:S04]  /*69c0*/  LOP3.LUT R4, R4, 0x1, RZ, 0xc0, !PT ;  /* 0x0000000104047812 */ /* 0x000fc800078ec0ff */
[----:B------:R-:W-:-:S13]  /*69d0*/  ISETP.NE.U32.AND P0, PT, R4, 0x1, PT ;  /* 0x000000010400780c */ /* 0x000fda0003f05070 */
[----:B------:R-:W-:Y:S05]  /*69e0*/  @P0 BRA `(.L_x_45) ;  /* 0xffffffec00380947 */ /* 0x000fea000383ffff */
.L_x_38:
[----:B------:R-:W-:-:S04]  /*69f0*/  IADD3 R6, P0, PT, R6, 0x1, RZ ;  /* 0x0000000106067810 */ /* 0x000fc80007f1e0ff */
[----:B------:R-:W-:Y:S02]  /*6a00*/  IADD3.X R7, P0, PT, RZ, R7, RZ, P0, !PT ;  /* 0x00000007ff077210 */ /* 0x000fe4000071e4ff */
[----:B------:R-:W-:Y:S02]  /*6a10*/  ISETP.GE.U32.AND P1, PT, R6, R2, PT ;  /* 0x000000020600720c */ /* 0x000fe40003f26070 */
[----:B------:R-:W-:Y:S02]  /*6a20*/  IADD3.X R0, P0, PT, RZ, R0, RZ, P0, !PT ;  /* 0x00000000ff007210 */ /* 0x000fe4000071e4ff */
[----:B------:R-:W-:-:S03]  /*6a30*/  ISETP.GE.U32.AND.EX P1, PT, R7, R17, PT, P1 ;  /* 0x000000110700720c */ /* 0x000fc60003f26110 */
[----:B------:R-:W-:Y:S01]  /*6a40*/  IMAD.X R3, RZ, RZ, R3, P0 ;  /* 0x000000ffff037224 */ /* 0x000fe200000e0603 */
[----:B------:R-:W-:-:S04]  /*6a50*/  ISETP.NE.U32.AND P0, PT, R0, RZ, PT ;  /* 0x000000ff0000720c */ /* 0x000fc80003f05070 */
[----:B------:R-:W-:-:S13]  /*6a60*/  ISETP.NE.AND.EX P0, PT, R3, RZ, PT, P0 ;  /* 0x000000ff0300720c */ /* 0x000fda0003f05300 */
[----:B------:R-:W-:Y:S05]  /*6a70*/  @P0 BREAK.RELIABLE B1 ;  /* 0x0000000000010942 */ /* 0x000fea0003800100 */
[----:B------:R-:W-:Y:S05]  /*6a80*/  @P0 BRA `(.L_x_35) ;  /* 0x0000000000180947 */ /* 0x000fea0003800000 */
[----:B------:R-:W-:Y:S05]  /*6a90*/  BSYNC.RELIABLE B1 ;  /* 0x0000000000017941 */ /* 0x000fea0003800100 */
.L_x_37:
[----:B------:R-:W-:Y:S05]  /*6aa0*/  @!P1 BRA `(.L_x_46) ;  /* 0xffffffe4002c9947 */ /* 0x000fea000383ffff */
[----:B------:R-:W-:Y:S05]  /*6ab0*/  BRA `(.L_x_35) ;  /* 0x00000000000c7947 */ /* 0x000fea0003800000 */
.L_x_36:
[----:B------:R-:W-:Y:S02]  /*6ac0*/  R2UR UR4, R26 ;  /* 0x000000001a0472ca */ /* 0x000fe400000e0000 */
[----:B------:R-:W-:-:S13]  /*6ad0*/  R2UR UR5, R27 ;  /* 0x000000001b0572ca */ /* 0x000fda00000e0000 */
[----:B------:R2:W-:Y:S02]  /*6ae0*/  STG.E.U8 desc[UR4][R22.64], RZ ;  /* 0x000000ff16007986 */ /* 0x0005e4000c101104 */
.L_x_35:
[----:B------:R-:W-:Y:S05]  /*6af0*/  BSYNC.RECONVERGENT B0 ;  /* 0x0000000000007941 */ /* 0x000fea0003800200 */
.L_x_34:
[----:B------:R-:W3:Y:S01]  /*6b00*/  S2R R0, SR_TID.X ;  /* 0x0000000000007919 */ /* 0x000ee20000002100 */
[----:B------:R-:W3:Y:S01]  /*6b10*/  S2UR UR4, SR_CTAID.X ;  /* 0x00000000000479c3 */ /* 0x000ee20000002500 */
[----:B------:R-:W-:-:S05]  /*6b20*/  IADD3 R2, P0, PT, R2, 0x2, RZ ;  /* 0x0000000202027810 */ /* 0x000fca0007f1e0ff */
[----:B------:R-:W-:Y:S02]  /*6b30*/  IMAD.X R17, RZ, RZ, R17, P0 ;  /* 0x000000ffff117224 */ /* 0x000fe400000e0611 */
[----:B------:R-:W3:Y:S08]  /*6b40*/  LDC R3, c[0x0][0x360] ;  /* 0x0000d800ff037b82 */ /* 0x000ef00000000800 */
[----:B------:R-:W4:Y:S01]  /*6b50*/  LDC.64 R4, c[0x0][0x380] ;  /* 0x0000e000ff047b82 */ /* 0x000f220000000a00 */
[----:B---3--:R-:W-:-:S04]  /*6b60*/  IMAD R3, R3, UR4, R0 ;  /* 0x0000000403037c24 */ /* 0x008fc8000f8e0200 */
[----:B----4-:R-:W-:-:S03]  /*6b70*/  IMAD.WIDE.U32 R4, R3, 0x64, R4 ;  /* 0x0000006403047825 */ /* 0x010fc600078e0004 */
[----:B------:R-:W-:-:S04]  /*6b80*/  IADD3 R3, P1, PT, R4, 0x64, RZ ;  /* 0x0000006404037810 */ /* 0x000fc80007f3e0ff */
[----:B------:R-:W-:Y:S01]  /*6b90*/  ISETP.GE.U32.AND P0, PT, R2, R3, PT ;  /* 0x000000030200720c */ /* 0x000fe20003f06070 */
[----:B------:R-:W-:-:S05]  /*6ba0*/  IMAD.X R4, RZ, RZ, R5, P1 ;  /* 0x000000ffff047224 */ /* 0x000fca00008e0605 */
[----:B------:R-:W-:-:S13]  /*6bb0*/  ISETP.GE.U32.AND.EX P0, PT, R17, R4, PT, P0 ;  /* 0x000000041100720c */ /* 0x000fda0003f06100 */
[----:B------:R-:W-:Y:S05]  /*6bc0*/  @!P0 BRA `(.L_x_47) ;  /* 0xffffff9800288947 */ /* 0x000fea000383ffff */
[----:B------:R-:W-:Y:S05]  /*6bd0*/  EXIT ;  /* 0x000000000000794d */ /* 0x000fea0003800000 */
.L_x_48:
[----:B------:R-:W-:-:S00]  /*6be0*/  BRA `(.L_x_48) ;  /* 0xfffffffc00fc7947 */ /* 0x000fc0000383ffff */
[----:B------:R-:W-:-:S00]  /*6bf0*/  NOP ;  /* 0x0000000000007918 */ /* 0x000fc00000000000 */
        /* <DEDUP_REMOVED lines=8> */
.L_x_49:


//--------------------- .nv.global.init           --------------------------
	.section	.nv.global.init,"aw",@progbits
	.align	4
.nv.global.init:
	.type		mrg32k3aM1SubSeq,@object
	.size		mrg32k3aM1SubSeq,(mrg32k3aM2SubSeq - mrg32k3aM1SubSeq)
mrg32k3aM1SubSeq:
        /*0000*/ 	.byte	0x0b, 0xcc, 0xee, 0x04, 0x73, 0x29, 0x8b, 0x6f, 0xf6, 0x53, 0x03, 0xf6, 0x23, 0xf6, 0xea, 0xda
        /* <DEDUP_REMOVED lines=125> */
	.type		mrg32k3aM2SubSeq,@object
	.size		mrg32k3aM2SubSeq,(mrg32k3aM1 - mrg32k3aM2SubSeq)
mrg32k3aM2SubSeq:
        /* <DEDUP_REMOVED lines=126> */
	.type		mrg32k3aM1,@object
	.size		mrg32k3aM1,(mrg32k3aM1Seq - mrg32k3aM1)
mrg32k3aM1:
        /* <DEDUP_REMOVED lines=144> */
	.type		mrg32k3aM1Seq,@object
	.size		mrg32k3aM1Seq,(mrg32k3aM2 - mrg32k3aM1Seq)
mrg32k3aM1Seq:
        /* <DEDUP_REMOVED lines=144> */
	.type		mrg32k3aM2,@object
	.size		mrg32k3aM2,(mrg32k3aM2Seq - mrg32k3aM2)
mrg32k3aM2:
        /* <DEDUP_REMOVED lines=144> */
	.type		mrg32k3aM2Seq,@object
	.size		mrg32k3aM2Seq,(precalc_xorwow_matrix - mrg32k3aM2Seq)
mrg32k3aM2Seq:
        /* <DEDUP_REMOVED lines=144> */
	.type		precalc_xorwow_matrix,@object
	.size		precalc_xorwow_matrix,(precalc_xorwow_offset_matrix - precalc_xorwow_matrix)
precalc_xorwow_matrix:
        /* <DEDUP_REMOVED lines=6400> */
	.type		precalc_xorwow_offset_matrix,@object
	.size		precalc_xorwow_offset_matrix,($str - precalc_xorwow_offset_matrix)
precalc_xorwow_offset_matrix:
        /* <DEDUP_REMOVED lines=6400> */
	.type		$str,@object
	.size		$str,($str$2 - $str)
$str:
        /*353c0*/ 	.byte	0x61, 0x20, 0x3e, 0x20, 0x31, 0x00
	.type		$str$2,@object
	.size		$str$2,($str$6 - $str$2)
$str$2:
        /*353c6*/ 	.byte	0x61, 0x20, 0x3c, 0x20, 0x6e, 0x2d, 0x31, 0x00
	.type		$str$6,@object
	.size		$str$6,($str$3 - $str$6)
$str$6:
        /*353ce*/ 	.byte	0x21, 0x63, 0x61, 0x62, 0x6f, 0x6f, 0x73, 0x65, 0x00
	.type		$str$3,@object
	.size		$str$3,($str$4 - $str$3)
$str$3:
        /*353d7*/ 	.byte	0x69, 0x64, 0x20, 0x3c, 0x20, 0x74, 0x6f, 0x74, 0x61, 0x6c, 0x5f, 0x74, 0x68, 0x72, 0x65, 0x61
        /*353e7*/ 	.byte	0x64, 0x73, 0x00
	.type		$str$4,@object
	.size		$str$4,($str$5 - $str$4)
$str$4:
        /*353ea*/ 	.byte	0x62, 0x6c, 0x6f, 0x63, 0x6b, 0x49, 0x64, 0x78, 0x2e, 0x78, 0x20, 0x3c, 0x20, 0x62, 0x6c, 0x6f
        /*353fa*/ 	.byte	0x63, 0x6b, 0x5f, 0x63, 0x6f, 0x75, 0x6e, 0x74, 0x00
	.type		$str$5,@object
	.size		$str$5,($str$1 - $str$5)
$str$5:
        /*35403*/ 	.byte	0x69, 0x20, 0x2d, 0x20, 0x62, 0x65, 0x67, 0x69, 0x6e, 0x20, 0x3c, 0x20, 0x6e, 0x75, 0x6d, 0x73
        /*35413*/ 	.byte	0x5f, 0x70, 0x65, 0x72, 0x5f, 0x69, 0x74, 0x65, 0x72, 0x00
	.type		$str$1,@object
	.size		$str$1,(__unnamed_2 - $str$1)
$str$1:
        /*3541d*/ 	.byte	0x2f, 0x74, 0x6d, 0x70, 0x2f, 0x73, 0x61, 0x73, 0x73, 0x5f, 0x63, 0x75, 0x5f, 0x75, 0x61, 0x79
        /*3542d*/ 	.byte	0x34, 0x64, 0x64, 0x5f, 0x64, 0x2f, 0x6b, 0x2e, 0x63, 0x75, 0x00
	.type		__unnamed_2,@object
	.size		__unnamed_2,(__unnamed_1 - __unnamed_2)
__unnamed_2:
        /*35438*/ 	.byte	0x76, 0x6f, 0x69, 0x64, 0x20, 0x69, 0x73, 0x43, 0x61, 0x62, 0x6f, 0x6f, 0x73, 0x65, 0x28, 0x75
        /*35448*/ 	.byte	0x6e, 0x73, 0x69, 0x67, 0x6e, 0x65, 0x64, 0x20, 0x6c, 0x6f, 0x6e, 0x67, 0x2c, 0x20, 0x63, 0x75
        /*35458*/ 	.byte	0x72, 0x61, 0x6e, 0x64, 0x53, 0x74, 0x61, 0x74, 0x65, 0x4d, 0x74, 0x67, 0x70, 0x33, 0x32, 0x20
        /*35468*/ 	.byte	0x2a, 0x2c, 0x20, 0x5f, 0x5f, 0x6e, 0x76, 0x5f, 0x62, 0x6f, 0x6f, 0x6c, 0x20, 0x2a, 0x29, 0x00
	.type		__unnamed_1,@object
	.size		__unnamed_1,(.L_9 - __unnamed_1)
__unnamed_1:
        /*35478*/ 	.byte	0x5f, 0x5f, 0x6e, 0x76, 0x5f, 0x62, 0x6f, 0x6f, 0x6c, 0x20, 0x69, 0x73, 0x50, 0x72, 0x69, 0x6d
        /*35488*/ 	.byte	0x65, 0x50, 0x72, 0x6f, 0x62, 0x61, 0x62, 0x61, 0x6c, 0x69, 0x73, 0x74, 0x69, 0x63, 0x28, 0x75
        /*35498*/ 	.byte	0x6e, 0x73, 0x69, 0x67, 0x6e, 0x65, 0x64, 0x20, 0x5f, 0x5f, 0x69, 0x6e, 0x74, 0x31, 0x32, 0x38
        /*354a8*/ 	.byte	0x2c, 0x20, 0x63, 0x75, 0x72, 0x61, 0x6e, 0x64, 0x53, 0x74, 0x61, 0x74, 0x65, 0x4d, 0x74, 0x67
        /*354b8*/ 	.byte	0x70, 0x33, 0x32, 0x20, 0x2a, 0x29, 0x00
.L_9:


//--------------------- .nv.shared.reserved.0     --------------------------
	.section	.nv.shared.reserved.0,"aw",@nobits
	.weak		__nv_reservedSMEM_offset_0_alias
	.size		__nv_reservedSMEM_offset_0_alias, 0, 64
	.other		__nv_reservedSMEM_offset_0_alias,@"STO_CUDA_RESERVED_SHARED STV_DEFAULT"
__nv_reservedSMEM_offset_0_alias:
	.zero		0
	.zero		64


//--------------------- .nv.constant0._Z9isCaboosemP17curandStateMtgp32Pb --------------------------
	.section	.nv.constant0._Z9isCaboosemP17curandStateMtgp32Pb,"a",@progbits
	.sectionflags	@""
	.align	4
.nv.constant0._Z9isCaboosemP17curandStateMtgp32Pb:
	.zero		920


//--------------------- SYMBOLS --------------------------

	.type		.nv.reservedSmem.offset0,@object
	.size		.nv.reservedSmem.offset0,0x4
	.type		__assertfail,@function
